//
// Generated by NVIDIA NVVM Compiler
//
// Compiler Build ID: CL-36424714
// Cuda compilation tools, release 13.0, V13.0.88
// Based on NVVM 20.0.0
//

.version 9.0
.target sm_100
.address_size 64

	// .globl	_Z11cuFirstPartPfS_iiifi

.visible .entry _Z11cuFirstPartPfS_iiifi(
	.param .u64 .ptr .align 1 _Z11cuFirstPartPfS_iiifi_param_0,
	.param .u64 .ptr .align 1 _Z11cuFirstPartPfS_iiifi_param_1,
	.param .u32 _Z11cuFirstPartPfS_iiifi_param_2,
	.param .u32 _Z11cuFirstPartPfS_iiifi_param_3,
	.param .u32 _Z11cuFirstPartPfS_iiifi_param_4,
	.param .f32 _Z11cuFirstPartPfS_iiifi_param_5,
	.param .u32 _Z11cuFirstPartPfS_iiifi_param_6
)
{
	.reg .pred 	%p<51>;
	.reg .b32 	%r<102>;
	.reg .b32 	%f<106>;
	.reg .b64 	%rd<38>;

	ld.param.u64 	%rd7, [_Z11cuFirstPartPfS_iiifi_param_0];
	ld.param.u64 	%rd6, [_Z11cuFirstPartPfS_iiifi_param_1];
	ld.param.u32 	%r27, [_Z11cuFirstPartPfS_iiifi_param_2];
	ld.param.u32 	%r28, [_Z11cuFirstPartPfS_iiifi_param_3];
	ld.param.u32 	%r29, [_Z11cuFirstPartPfS_iiifi_param_4];
	ld.param.u32 	%r30, [_Z11cuFirstPartPfS_iiifi_param_6];
	cvta.to.global.u64 	%rd1, %rd7;
	mov.u32 	%r31, %ntid.x;
	mov.u32 	%r32, %ctaid.x;
	mov.u32 	%r33, %tid.x;
	mad.lo.s32 	%r1, %r31, %r32, %r33;
	setp.ge.s32 	%p1, %r1, %r27;
	@%p1 bra 	$L__BB0_41;
	cvta.to.global.u64 	%rd8, %rd6;
	mov.u32 	%r34, %ctaid.y;
	add.s32 	%r35, %r30, %r34;
	mad.lo.s32 	%r36, %r27, %r34, %r1;
	mul.wide.s32 	%rd9, %r36, 4;
	add.s64 	%rd2, %rd8, %rd9;
	mov.b32 	%r37, 0;
	st.global.u32 	[%rd2], %r37;
	div.s32 	%r38, %r35, %r29;
	mul.lo.s32 	%r39, %r38, %r29;
	sub.s32 	%r40, %r35, %r39;
	div.s32 	%r41, %r1, %r29;
	mul.lo.s32 	%r42, %r41, %r29;
	sub.s32 	%r43, %r1, %r42;
	shr.u32 	%r44, %r28, 31;
	add.s32 	%r45, %r28, %r44;
	shr.s32 	%r46, %r45, 1;
	sub.s32 	%r2, %r40, %r46;
	sub.s32 	%r3, %r38, %r46;
	sub.s32 	%r4, %r43, %r46;
	sub.s32 	%r5, %r41, %r46;
	setp.lt.s32 	%p2, %r28, 1;
	@%p2 bra 	$L__BB0_40;
	and.b32  	%r6, %r28, 3;
	and.b32  	%r7, %r28, 2147483644;
	and.b32  	%r8, %r28, 1;
	mov.b32 	%r98, 0;
	mov.f32 	%f105, 0f00000000;
$L__BB0_3:
	setp.lt.u32 	%p3, %r28, 4;
	add.s32 	%r10, %r3, %r98;
	mul.lo.s32 	%r11, %r10, %r29;
	add.s32 	%r12, %r5, %r98;
	mul.lo.s32 	%r13, %r12, %r29;
	add.s32 	%r14, %r13, %r4;
	mov.b32 	%r101, 0;
	@%p3 bra 	$L__BB0_22;
	mov.b32 	%r99, 0;
	cvt.s64.s32 	%rd17, %r14;
$L__BB0_5:
	.pragma "nounroll";
	add.s32 	%r16, %r99, %r2;
	or.b32  	%r50, %r10, %r16;
	setp.lt.s32 	%p4, %r50, 0;
	max.s32 	%r51, %r10, %r16;
	setp.ge.s32 	%p5, %r51, %r29;
	mov.f32 	%f87, 0f00000000;
	or.pred  	%p6, %p5, %p4;
	@%p6 bra 	$L__BB0_7;
	add.s32 	%r52, %r16, %r11;
	mul.wide.s32 	%rd10, %r52, 4;
	add.s64 	%rd11, %rd1, %rd10;
	ld.global.f32 	%f87, [%rd11];
$L__BB0_7:
	add.s32 	%r17, %r99, %r4;
	or.b32  	%r53, %r12, %r17;
	setp.lt.s32 	%p7, %r53, 0;
	max.s32 	%r54, %r12, %r17;
	setp.ge.s32 	%p8, %r54, %r29;
	mov.f32 	%f88, 0f00000000;
	or.pred  	%p9, %p8, %p7;
	@%p9 bra 	$L__BB0_9;
	add.s32 	%r55, %r17, %r13;
	mul.wide.s32 	%rd12, %r55, 4;
	add.s64 	%rd13, %rd1, %rd12;
	ld.global.f32 	%f88, [%rd13];
$L__BB0_9:
	add.s32 	%r56, %r16, 1;
	or.b32  	%r57, %r10, %r56;
	sub.f32 	%f49, %f87, %f88;
	fma.rn.f32 	%f7, %f49, %f49, %f105;
	st.global.f32 	[%rd2], %f7;
	setp.lt.s32 	%p10, %r57, 0;
	max.s32 	%r58, %r10, %r56;
	setp.ge.s32 	%p11, %r58, %r29;
	cvt.s64.s32 	%rd3, %r99;
	add.s32 	%r59, %r11, %r2;
	cvt.s64.s32 	%rd14, %r59;
	add.s64 	%rd15, %rd14, %rd3;
	shl.b64 	%rd16, %rd15, 2;
	add.s64 	%rd4, %rd1, %rd16;
	mov.f32 	%f89, 0f00000000;
	or.pred  	%p12, %p11, %p10;
	@%p12 bra 	$L__BB0_11;
	ld.global.f32 	%f89, [%rd4+4];
$L__BB0_11:
	add.s32 	%r60, %r17, 1;
	or.b32  	%r61, %r12, %r60;
	setp.lt.s32 	%p13, %r61, 0;
	max.s32 	%r62, %r12, %r60;
	setp.ge.s32 	%p14, %r62, %r29;
	add.s64 	%rd18, %rd17, %rd3;
	shl.b64 	%rd19, %rd18, 2;
	add.s64 	%rd5, %rd1, %rd19;
	mov.f32 	%f90, 0f00000000;
	or.pred  	%p15, %p14, %p13;
	@%p15 bra 	$L__BB0_13;
	ld.global.f32 	%f90, [%rd5+4];
$L__BB0_13:
	add.s32 	%r63, %r16, 2;
	or.b32  	%r64, %r10, %r63;
	sub.f32 	%f52, %f89, %f90;
	fma.rn.f32 	%f12, %f52, %f52, %f7;
	st.global.f32 	[%rd2], %f12;
	setp.lt.s32 	%p16, %r64, 0;
	max.s32 	%r65, %r10, %r63;
	setp.ge.s32 	%p17, %r65, %r29;
	mov.f32 	%f91, 0f00000000;
	or.pred  	%p18, %p17, %p16;
	@%p18 bra 	$L__BB0_15;
	ld.global.f32 	%f91, [%rd4+8];
$L__BB0_15:
	add.s32 	%r66, %r17, 2;
	or.b32  	%r67, %r12, %r66;
	setp.lt.s32 	%p19, %r67, 0;
	max.s32 	%r68, %r12, %r66;
	setp.ge.s32 	%p20, %r68, %r29;
	mov.f32 	%f92, 0f00000000;
	or.pred  	%p21, %p20, %p19;
	@%p21 bra 	$L__BB0_17;
	ld.global.f32 	%f92, [%rd5+8];
$L__BB0_17:
	add.s32 	%r69, %r16, 3;
	or.b32  	%r70, %r10, %r69;
	sub.f32 	%f55, %f91, %f92;
	fma.rn.f32 	%f17, %f55, %f55, %f12;
	st.global.f32 	[%rd2], %f17;
	setp.lt.s32 	%p22, %r70, 0;
	max.s32 	%r71, %r10, %r69;
	setp.ge.s32 	%p23, %r71, %r29;
	mov.f32 	%f93, 0f00000000;
	or.pred  	%p24, %p23, %p22;
	@%p24 bra 	$L__BB0_19;
	ld.global.f32 	%f93, [%rd4+12];
$L__BB0_19:
	add.s32 	%r72, %r17, 3;
	or.b32  	%r73, %r12, %r72;
	setp.lt.s32 	%p25, %r73, 0;
	max.s32 	%r74, %r12, %r72;
	setp.ge.s32 	%p26, %r74, %r29;
	mov.f32 	%f94, 0f00000000;
	or.pred  	%p27, %p26, %p25;
	@%p27 bra 	$L__BB0_21;
	ld.global.f32 	%f94, [%rd5+12];
$L__BB0_21:
	sub.f32 	%f57, %f93, %f94;
	fma.rn.f32 	%f105, %f57, %f57, %f17;
	st.global.f32 	[%rd2], %f105;
	add.s32 	%r99, %r99, 4;
	setp.ne.s32 	%p28, %r99, %r7;
	mov.u32 	%r101, %r7;
	@%p28 bra 	$L__BB0_5;
$L__BB0_22:
	setp.eq.s32 	%p29, %r6, 0;
	@%p29 bra 	$L__BB0_39;
	setp.eq.s32 	%p30, %r6, 1;
	@%p30 bra 	$L__BB0_33;
	add.s32 	%r20, %r101, %r2;
	or.b32  	%r76, %r10, %r20;
	setp.lt.s32 	%p31, %r76, 0;
	max.s32 	%r77, %r10, %r20;
	setp.ge.s32 	%p32, %r77, %r29;
	mov.f32 	%f97, 0f00000000;
	or.pred  	%p33, %p32, %p31;
	@%p33 bra 	$L__BB0_26;
	add.s32 	%r78, %r20, %r11;
	mul.wide.s32 	%rd20, %r78, 4;
	add.s64 	%rd21, %rd1, %rd20;
	ld.global.f32 	%f97, [%rd21];
$L__BB0_26:
	add.s32 	%r21, %r101, %r4;
	or.b32  	%r80, %r12, %r21;
	setp.lt.s32 	%p34, %r80, 0;
	max.s32 	%r81, %r12, %r21;
	setp.ge.s32 	%p35, %r81, %r29;
	mov.f32 	%f98, 0f00000000;
	or.pred  	%p36, %p35, %p34;
	@%p36 bra 	$L__BB0_28;
	add.s32 	%r82, %r21, %r13;
	mul.wide.s32 	%rd22, %r82, 4;
	add.s64 	%rd23, %rd1, %rd22;
	ld.global.f32 	%f98, [%rd23];
$L__BB0_28:
	add.s32 	%r83, %r20, 1;
	or.b32  	%r84, %r10, %r83;
	sub.f32 	%f62, %f97, %f98;
	fma.rn.f32 	%f29, %f62, %f62, %f105;
	st.global.f32 	[%rd2], %f29;
	setp.lt.s32 	%p37, %r84, 0;
	max.s32 	%r85, %r10, %r83;
	setp.ge.s32 	%p38, %r85, %r29;
	mov.f32 	%f99, 0f00000000;
	or.pred  	%p39, %p38, %p37;
	@%p39 bra 	$L__BB0_30;
	add.s32 	%r86, %r11, %r2;
	cvt.s64.s32 	%rd24, %r86;
	cvt.u64.u32 	%rd25, %r101;
	add.s64 	%rd26, %rd24, %rd25;
	shl.b64 	%rd27, %rd26, 2;
	add.s64 	%rd28, %rd1, %rd27;
	ld.global.f32 	%f99, [%rd28+4];
$L__BB0_30:
	add.s32 	%r87, %r21, 1;
	or.b32  	%r88, %r12, %r87;
	setp.lt.s32 	%p40, %r88, 0;
	max.s32 	%r89, %r12, %r87;
	setp.ge.s32 	%p41, %r89, %r29;
	mov.f32 	%f100, 0f00000000;
	or.pred  	%p42, %p41, %p40;
	@%p42 bra 	$L__BB0_32;
	cvt.s64.s32 	%rd29, %r14;
	cvt.u64.u32 	%rd30, %r101;
	add.s64 	%rd31, %rd29, %rd30;
	shl.b64 	%rd32, %rd31, 2;
	add.s64 	%rd33, %rd1, %rd32;
	ld.global.f32 	%f100, [%rd33+4];
$L__BB0_32:
	sub.f32 	%f64, %f99, %f100;
	fma.rn.f32 	%f105, %f64, %f64, %f29;
	st.global.f32 	[%rd2], %f105;
	add.s32 	%r101, %r101, 2;
$L__BB0_33:
	setp.eq.s32 	%p43, %r8, 0;
	@%p43 bra 	$L__BB0_39;
	add.s32 	%r24, %r101, %r2;
	or.b32  	%r90, %r10, %r24;
	setp.lt.s32 	%p44, %r90, 0;
	max.s32 	%r91, %r10, %r24;
	setp.ge.s32 	%p45, %r91, %r29;
	mov.f32 	%f103, 0f00000000;
	or.pred  	%p46, %p45, %p44;
	@%p46 bra 	$L__BB0_36;
	add.s32 	%r92, %r24, %r11;
	mul.wide.s32 	%rd34, %r92, 4;
	add.s64 	%rd35, %rd1, %rd34;
	ld.global.f32 	%f103, [%rd35];
$L__BB0_36:
	add.s32 	%r25, %r101, %r4;
	or.b32  	%r93, %r12, %r25;
	setp.lt.s32 	%p47, %r93, 0;
	max.s32 	%r94, %r12, %r25;
	setp.ge.s32 	%p48, %r94, %r29;
	mov.f32 	%f104, 0f00000000;
	or.pred  	%p49, %p48, %p47;
	@%p49 bra 	$L__BB0_38;
	add.s32 	%r95, %r25, %r13;
	mul.wide.s32 	%rd36, %r95, 4;
	add.s64 	%rd37, %rd1, %rd36;
	ld.global.f32 	%f104, [%rd37];
$L__BB0_38:
	sub.f32 	%f67, %f103, %f104;
	fma.rn.f32 	%f105, %f67, %f67, %f105;
	st.global.f32 	[%rd2], %f105;
$L__BB0_39:
	add.s32 	%r98, %r98, 1;
	setp.ne.s32 	%p50, %r98, %r28;
	@%p50 bra 	$L__BB0_3;
$L__BB0_40:
	ld.param.f32 	%f84, [_Z11cuFirstPartPfS_iiifi_param_5];
	bar.sync 	0;
	ld.global.f32 	%f68, [%rd2];
	mul.f32 	%f69, %f84, %f84;
	neg.f32 	%f70, %f68;
	div.rn.f32 	%f71, %f70, %f69;
	fma.rn.f32 	%f72, %f71, 0f3BBB989D, 0f3F000000;
	cvt.sat.f32.f32 	%f73, %f72;
	mov.f32 	%f74, 0f4B400001;
	mov.f32 	%f75, 0f437C0000;
	fma.rm.f32 	%f76, %f73, %f75, %f74;
	add.f32 	%f77, %f76, 0fCB40007F;
	neg.f32 	%f78, %f77;
	fma.rn.f32 	%f79, %f71, 0f3FB8AA3B, %f78;
	fma.rn.f32 	%f80, %f71, 0f32A57060, %f79;
	mov.b32 	%r96, %f76;
	shl.b32 	%r97, %r96, 23;
	mov.b32 	%f81, %r97;
	ex2.approx.ftz.f32 	%f82, %f80;
	mul.f32 	%f83, %f82, %f81;
	st.global.f32 	[%rd2], %f83;
$L__BB0_41:
	ret;

}
	// .globl	_Z5cuSumPfi
.visible .entry _Z5cuSumPfi(
	.param .u64 .ptr .align 1 _Z5cuSumPfi_param_0,
	.param .u32 _Z5cuSumPfi_param_1
)
{
	.reg .pred 	%p<6>;
	.reg .b32 	%r<15>;
	.reg .b32 	%f<4>;
	.reg .b64 	%rd<7>;

	ld.param.u64 	%rd2, [_Z5cuSumPfi_param_0];
	ld.param.u32 	%r6, [_Z5cuSumPfi_param_1];
	mov.u32 	%r1, %tid.x;
	mov.u32 	%r7, %ctaid.x;
	mov.u32 	%r14, %ntid.x;
	mul.lo.s32 	%r8, %r7, %r14;
	shl.b32 	%r9, %r8, 1;
	add.s32 	%r3, %r9, %r1;
	setp.ge.s32 	%p1, %r3, %r6;
	@%p1 bra 	$L__BB1_5;
	cvta.to.global.u64 	%rd3, %rd2;
	mov.u32 	%r10, %ctaid.y;
	mad.lo.s32 	%r11, %r6, %r10, %r3;
	mul.wide.s32 	%rd4, %r11, 4;
	add.s64 	%rd1, %rd3, %rd4;
$L__BB1_2:
	setp.ge.u32 	%p2, %r1, %r14;
	add.s32 	%r12, %r14, %r3;
	setp.ge.s32 	%p3, %r12, %r6;
	or.pred  	%p4, %p2, %p3;
	@%p4 bra 	$L__BB1_4;
	ld.global.f32 	%f1, [%rd1];
	shl.b32 	%r13, %r14, 2;
	cvt.u64.u32 	%rd5, %r13;
	add.s64 	%rd6, %rd1, %rd5;
	ld.global.f32 	%f2, [%rd6];
	add.f32 	%f3, %f1, %f2;
	st.global.f32 	[%rd1], %f3;
$L__BB1_4:
	bar.sync 	0;
	shr.u32 	%r5, %r14, 1;
	setp.gt.u32 	%p5, %r14, 1;
	mov.u32 	%r14, %r5;
	@%p5 bra 	$L__BB1_2;
$L__BB1_5:
	ret;

}
	// .globl	_Z10cuBlockSumPfS_ii
.visible .entry _Z10cuBlockSumPfS_ii(
	.param .u64 .ptr .align 1 _Z10cuBlockSumPfS_ii_param_0,
	.param .u64 .ptr .align 1 _Z10cuBlockSumPfS_ii_param_1,
	.param .u32 _Z10cuBlockSumPfS_ii_param_2,
	.param .u32 _Z10cuBlockSumPfS_ii_param_3
)
{
	.reg .pred 	%p<5>;
	.reg .b32 	%r<14>;
	.reg .b32 	%f<5>;
	.reg .b64 	%rd<13>;

	ld.param.u64 	%rd4, [_Z10cuBlockSumPfS_ii_param_0];
	ld.param.u64 	%rd3, [_Z10cuBlockSumPfS_ii_param_1];
	ld.param.u32 	%r8, [_Z10cuBlockSumPfS_ii_param_2];
	ld.param.u32 	%r9, [_Z10cuBlockSumPfS_ii_param_3];
	cvta.to.global.u64 	%rd1, %rd4;
	mov.u32 	%r1, %tid.x;
	mov.u32 	%r2, %ctaid.x;
	mul.lo.s32 	%r3, %r8, %r2;
	mov.u32 	%r13, %ntid.x;
	mad.lo.s32 	%r10, %r9, %r1, %r3;
	mul.wide.s32 	%rd5, %r10, 4;
	add.s64 	%rd2, %rd1, %rd5;
$L__BB2_1:
	mov.u32 	%r5, %r13;
	setp.ge.u32 	%p1, %r1, %r5;
	@%p1 bra 	$L__BB2_4;
	add.s32 	%r11, %r5, %r1;
	mul.lo.s32 	%r6, %r11, %r9;
	setp.ge.s32 	%p2, %r6, %r8;
	@%p2 bra 	$L__BB2_4;
	ld.global.f32 	%f1, [%rd2];
	add.s32 	%r12, %r6, %r3;
	mul.wide.s32 	%rd6, %r12, 4;
	add.s64 	%rd7, %rd1, %rd6;
	ld.global.f32 	%f2, [%rd7];
	add.f32 	%f3, %f1, %f2;
	st.global.f32 	[%rd2], %f3;
$L__BB2_4:
	bar.sync 	0;
	shr.u32 	%r13, %r5, 1;
	setp.gt.u32 	%p3, %r5, 1;
	@%p3 bra 	$L__BB2_1;
	setp.ne.s32 	%p4, %r1, 0;
	@%p4 bra 	$L__BB2_7;
	mul.wide.s32 	%rd8, %r3, 4;
	add.s64 	%rd9, %rd1, %rd8;
	ld.global.f32 	%f4, [%rd9];
	cvta.to.global.u64 	%rd10, %rd3;
	mul.wide.u32 	%rd11, %r2, 4;
	add.s64 	%rd12, %rd10, %rd11;
	st.global.f32 	[%rd12], %f4;
$L__BB2_7:
	ret;

}
	// .globl	_Z11cuThirdPartPfS_S_i
.visible .entry _Z11cuThirdPartPfS_S_i(
	.param .u64 .ptr .align 1 _Z11cuThirdPartPfS_S_i_param_0,
	.param .u64 .ptr .align 1 _Z11cuThirdPartPfS_S_i_param_1,
	.param .u64 .ptr .align 1 _Z11cuThirdPartPfS_S_i_param_2,
	.param .u32 _Z11cuThirdPartPfS_S_i_param_3
)
{
	.reg .pred 	%p<2>;
	.reg .b32 	%r<8>;
	.reg .b32 	%f<6>;
	.reg .b64 	%rd<13>;

	ld.param.u64 	%rd1, [_Z11cuThirdPartPfS_S_i_param_0];
	ld.param.u64 	%rd2, [_Z11cuThirdPartPfS_S_i_param_1];
	ld.param.u64 	%rd3, [_Z11cuThirdPartPfS_S_i_param_2];
	ld.param.u32 	%r2, [_Z11cuThirdPartPfS_S_i_param_3];
	mov.u32 	%r3, %ntid.x;
	mov.u32 	%r4, %ctaid.x;
	mov.u32 	%r5, %tid.x;
	mad.lo.s32 	%r1, %r3, %r4, %r5;
	setp.ge.s32 	%p1, %r1, %r2;
	@%p1 bra 	$L__BB3_2;
	mov.u32 	%r6, %ctaid.y;
	cvta.to.global.u64 	%rd4, %rd2;
	cvta.to.global.u64 	%rd5, %rd1;
	cvta.to.global.u64 	%rd6, %rd3;
	mad.lo.s32 	%r7, %r2, %r6, %r1;
	mul.wide.s32 	%rd7, %r7, 4;
	add.s64 	%rd8, %rd4, %rd7;
	ld.global.f32 	%f1, [%rd8];
	mul.wide.s32 	%rd9, %r1, 4;
	add.s64 	%rd10, %rd5, %rd9;
	ld.global.f32 	%f2, [%rd10];
	mul.f32 	%f3, %f1, %f2;
	mul.wide.u32 	%rd11, %r6, 4;
	add.s64 	%rd12, %rd6, %rd11;
	ld.global.f32 	%f4, [%rd12];
	div.rn.f32 	%f5, %f3, %f4;
	st.global.f32 	[%rd8], %f5;
$L__BB3_2:
	ret;

}


// ===== COMPILED SASS (sm_100) =====

	.target	sm_100

	.elftype	@"ET_EXEC"


//--------------------- .note.nv.tkinfo           --------------------------
	.section	.note.nv.tkinfo,"",@"SHT_NOTE"
	.sectionflags	@"SHF_NOTE_NV_TKINFO"
	.tkinfo
        /*0018*/ 	.word	0x00000002
        /*0030*/ 	.string	""
        /*0030*/ 	.string	"ptxas"
        /*0030*/ 	.string	"Cuda compilation tools, release 13.0, V13.0.88"
        /*0030*/ 	.string	"Build cuda_13.0.r13.0/compiler.36424714_0"
        /*0030*/ 	.string	"-arch sm_100 -m 64 "



//--------------------- .note.nv.cuinfo           --------------------------
	.section	.note.nv.cuinfo,"",@"SHT_NOTE"
	.sectionflags	@"SHF_NOTE_NV_CUINFO"
        /*0018*/ 	.short	0x0002
        /*001a*/ 	.short	0x0064
        /*001c*/ 	.short	0x0082
	.zero		2


//--------------------- .nv.info                  --------------------------
	.section	.nv.info,"",@"SHT_CUDA_INFO"
	.align	4


	//----- nvinfo : EIATTR_REGCOUNT
	.align		4
        /*0000*/ 	.byte	0x04, 0x2f
        /*0002*/ 	.short	(.L_1 - .L_0)
	.align		4
.L_0:
        /*0004*/ 	.word	index@(_Z11cuFirstPartPfS_iiifi)
        /*0008*/ 	.word	0x0000001d


	//----- nvinfo : EIATTR_FRAME_SIZE
	.align		4
.L_1:
        /*000c*/ 	.byte	0x04, 0x11
        /*000e*/ 	.short	(.L_3 - .L_2)
	.align		4
.L_2:
        /*0010*/ 	.word	index@($__internal_1_$__cuda_sm3x_div_rn_noftz_f32_slowpath)
        /*0014*/ 	.word	0x00000000


	//----- nvinfo : EIATTR_FRAME_SIZE
	.align		4
.L_3:
        /*0018*/ 	.byte	0x04, 0x11
        /*001a*/ 	.short	(.L_5 - .L_4)
	.align		4
.L_4:
        /*001c*/ 	.word	index@(_Z11cuFirstPartPfS_iiifi)
        /*0020*/ 	.word	0x00000000


	//----- nvinfo : EIATTR_REGCOUNT
	.align		4
.L_5:
        /*0024*/ 	.byte	0x04, 0x2f
        /*0026*/ 	.short	(.L_7 - .L_6)
	.align		4
.L_6:
        /*0028*/ 	.word	index@(_Z5cuSumPfi)
        /*002c*/ 	.word	0x0000000c


	//----- nvinfo : EIATTR_FRAME_SIZE
	.align		4
.L_7:
        /*0030*/ 	.byte	0x04, 0x11
        /*0032*/ 	.short	(.L_9 - .L_8)
	.align		4
.L_8:
        /*0034*/ 	.word	index@(_Z5cuSumPfi)
        /*0038*/ 	.word	0x00000000


	//----- nvinfo : EIATTR_REGCOUNT
	.align		4
.L_9:
        /*003c*/ 	.byte	0x04, 0x2f
        /*003e*/ 	.short	(.L_11 - .L_10)
	.align		4
.L_10:
        /*0040*/ 	.word	index@(_Z10cuBlockSumPfS_ii)
        /*0044*/ 	.word	0x0000000e


	//----- nvinfo : EIATTR_FRAME_SIZE
	.align		4
.L_11:
        /*0048*/ 	.byte	0x04, 0x11
        /*004a*/ 	.short	(.L_13 - .L_12)
	.align		4
.L_12:
        /*004c*/ 	.word	index@(_Z10cuBlockSumPfS_ii)
        /*0050*/ 	.word	0x00000000


	//----- nvinfo : EIATTR_REGCOUNT
	.align		4
.L_13:
        /*0054*/ 	.byte	0x04, 0x2f
        /*0056*/ 	.short	(.L_15 - .L_14)
	.align		4
.L_14:
        /*0058*/ 	.word	index@(_Z11cuThirdPartPfS_S_i)
        /*005c*/ 	.word	0x00000010


	//----- nvinfo : EIATTR_FRAME_SIZE
	.align		4
.L_15:
        /*0060*/ 	.byte	0x04, 0x11
        /*0062*/ 	.short	(.L_17 - .L_16)
	.align		4
.L_16:
        /*0064*/ 	.word	index@($__internal_0_$__cuda_sm3x_div_rn_noftz_f32_slowpath)
        /*0068*/ 	.word	0x00000000


	//----- nvinfo : EIATTR_FRAME_SIZE
	.align		4
.L_17:
        /*006c*/ 	.byte	0x04, 0x11
        /*006e*/ 	.short	(.L_19 - .L_18)
	.align		4
.L_18:
        /*0070*/ 	.word	index@(_Z11cuThirdPartPfS_S_i)
        /*0074*/ 	.word	0x00000000


	//----- nvinfo : EIATTR_MIN_STACK_SIZE
	.align		4
.L_19:
        /*0078*/ 	.byte	0x04, 0x12
        /*007a*/ 	.short	(.L_21 - .L_20)
	.align		4
.L_20:
        /*007c*/ 	.word	index@(_Z11cuThirdPartPfS_S_i)
        /*0080*/ 	.word	0x00000000


	//----- nvinfo : EIATTR_MIN_STACK_SIZE
	.align		4
.L_21:
        /*0084*/ 	.byte	0x04, 0x12
        /*0086*/ 	.short	(.L_23 - .L_22)
	.align		4
.L_22:
        /*0088*/ 	.word	index@(_Z10cuBlockSumPfS_ii)
        /*008c*/ 	.word	0x00000000


	//----- nvinfo : EIATTR_MIN_STACK_SIZE
	.align		4
.L_23:
        /*0090*/ 	.byte	0x04, 0x12
        /*0092*/ 	.short	(.L_25 - .L_24)
	.align		4
.L_24:
        /*0094*/ 	.word	index@(_Z5cuSumPfi)
        /*0098*/ 	.word	0x00000000


	//----- nvinfo : EIATTR_MIN_STACK_SIZE
	.align		4
.L_25:
        /*009c*/ 	.byte	0x04, 0x12
        /*009e*/ 	.short	(.L_27 - .L_26)
	.align		4
.L_26:
        /*00a0*/ 	.word	index@(_Z11cuFirstPartPfS_iiifi)
        /*00a4*/ 	.word	0x00000000
.L_27:


//--------------------- .nv.compat                --------------------------
	.section	.nv.compat,"",@"SHT_CUDA_COMPAT_INFO"
	.align	4
        /*0000*/ 	.byte	0x02, 0x09, 0x00, 0x00, 0x02, 0x02, 0x01, 0x00, 0x02, 0x05, 0x05, 0x00, 0x03, 0x07, 0x01, 0x01
        /*0010*/ 	.byte	0x02, 0x03, 0x00, 0x00, 0x02, 0x06, 0x01, 0x00, 0x04, 0x0b, 0x08, 0x00, 0x01, 0x00, 0x00, 0x00
        /*0020*/ 	.byte	0x00, 0x00, 0x00, 0x00


//--------------------- .nv.info._Z11cuThirdPartPfS_S_i --------------------------
	.section	.nv.info._Z11cuThirdPartPfS_S_i,"",@"SHT_CUDA_INFO"
	.sectionflags	@""
	.align	4


	//----- nvinfo : EIATTR_CUDA_API_VERSION
	.align		4
        /*0000*/ 	.byte	0x04, 0x37
        /*0002*/ 	.short	(.L_29 - .L_28)
.L_28:
        /*0004*/ 	.word	0x00000082


	//----- nvinfo : EIATTR_KPARAM_INFO
	.align		4
.L_29:
        /*0008*/ 	.byte	0x04, 0x17
        /*000a*/ 	.short	(.L_31 - .L_30)
.L_30:
        /*000c*/ 	.word	0x00000000
        /*0010*/ 	.short	0x0003
        /*0012*/ 	.short	0x0018
        /*0014*/ 	.byte	0x00, 0xf0, 0x11, 0x00


	//----- nvinfo : EIATTR_KPARAM_INFO
	.align		4
.L_31:
        /*0018*/ 	.byte	0x04, 0x17
        /*001a*/ 	.short	(.L_33 - .L_32)
.L_32:
        /*001c*/ 	.word	0x00000000
        /*0020*/ 	.short	0x0002
        /*0022*/ 	.short	0x0010
        /*0024*/ 	.byte	0x00, 0xf5, 0x21, 0x00


	//----- nvinfo : EIATTR_KPARAM_INFO
	.align		4
.L_33:
        /*0028*/ 	.byte	0x04, 0x17
        /*002a*/ 	.short	(.L_35 - .L_34)
.L_34:
        /*002c*/ 	.word	0x00000000
        /*0030*/ 	.short	0x0001
        /*0032*/ 	.short	0x0008
        /*0034*/ 	.byte	0x00, 0xf5, 0x21, 0x00


	//----- nvinfo : EIATTR_KPARAM_INFO
	.align		4
.L_35:
        /*0038*/ 	.byte	0x04, 0x17
        /*003a*/ 	.short	(.L_37 - .L_36)
.L_36:
        /*003c*/ 	.word	0x00000000
        /*0040*/ 	.short	0x0000
        /*0042*/ 	.short	0x0000
        /*0044*/ 	.byte	0x00, 0xf5, 0x21, 0x00


	//----- nvinfo : EIATTR_SPARSE_MMA_MASK
	.align		4
.L_37:
        /*0048*/ 	.byte	0x03, 0x50
        /*004a*/ 	.short	0x0000


	//----- nvinfo : EIATTR_MAXREG_COUNT
	.align		4
        /*004c*/ 	.byte	0x03, 0x1b
        /*004e*/ 	.short	0x00ff


	//----- nvinfo : EIATTR_MERCURY_ISA_VERSION
	.align		4
        /*0050*/ 	.byte	0x03, 0x5f
        /*0052*/ 	.short	0x0101


	//----- nvinfo : EIATTR_VRC_CTA_INIT_COUNT
	.align		4
        /*0054*/ 	.byte	0x02, 0x4a
	.zero		1
	.zero		1


	//----- nvinfo : EIATTR_EXIT_INSTR_OFFSETS
	.align		4
        /*0058*/ 	.byte	0x04, 0x1c
        /*005a*/ 	.short	(.L_39 - .L_38)


	//   ....[0]....
.L_38:
        /*005c*/ 	.word	0x00000070


	//   ....[1]....
        /*0060*/ 	.word	0x00000230


	//----- nvinfo : EIATTR_CRS_STACK_SIZE
	.align		4
.L_39:
        /*0064*/ 	.byte	0x04, 0x1e
        /*0066*/ 	.short	(.L_41 - .L_40)
.L_40:
        /*0068*/ 	.word	0x00000000


	//----- nvinfo : EIATTR_CBANK_PARAM_SIZE
	.align		4
.L_41:
        /*006c*/ 	.byte	0x03, 0x19
        /*006e*/ 	.short	0x001c


	//----- nvinfo : EIATTR_PARAM_CBANK
	.align		4
        /*0070*/ 	.byte	0x04, 0x0a
        /*0072*/ 	.short	(.L_43 - .L_42)
	.align		4
.L_42:
        /*0074*/ 	.word	index@(.nv.constant0._Z11cuThirdPartPfS_S_i)
        /*0078*/ 	.short	0x0380
        /*007a*/ 	.short	0x001c


	//----- nvinfo : EIATTR_SW_WAR
	.align		4
.L_43:
        /*007c*/ 	.byte	0x04, 0x36
        /*007e*/ 	.short	(.L_45 - .L_44)
.L_44:
        /*0080*/ 	.word	0x00000008
.L_45:


//--------------------- .nv.info._Z10cuBlockSumPfS_ii --------------------------
	.section	.nv.info._Z10cuBlockSumPfS_ii,"",@"SHT_CUDA_INFO"
	.sectionflags	@""
	.align	4


	//----- nvinfo : EIATTR_CUDA_API_VERSION
	.align		4
        /*0000*/ 	.byte	0x04, 0x37
        /*0002*/ 	.short	(.L_47 - .L_46)
.L_46:
        /*0004*/ 	.word	0x00000082


	//----- nvinfo : EIATTR_KPARAM_INFO
	.align		4
.L_47:
        /*0008*/ 	.byte	0x04, 0x17
        /*000a*/ 	.short	(.L_49 - .L_48)
.L_48:
        /*000c*/ 	.word	0x00000000
        /*0010*/ 	.short	0x0003
        /*0012*/ 	.short	0x0014
        /*0014*/ 	.byte	0x00, 0xf0, 0x11, 0x00


	//----- nvinfo : EIATTR_KPARAM_INFO
	.align		4
.L_49:
        /*0018*/ 	.byte	0x04, 0x17
        /*001a*/ 	.short	(.L_51 - .L_50)
.L_50:
        /*001c*/ 	.word	0x00000000
        /*0020*/ 	.short	0x0002
        /*0022*/ 	.short	0x0010
        /*0024*/ 	.byte	0x00, 0xf0, 0x11, 0x00


	//----- nvinfo : EIATTR_KPARAM_INFO
	.align		4
.L_51:
        /*0028*/ 	.byte	0x04, 0x17
        /*002a*/ 	.short	(.L_53 - .L_52)
.L_52:
        /*002c*/ 	.word	0x00000000
        /*0030*/ 	.short	0x0001
        /*0032*/ 	.short	0x0008
        /*0034*/ 	.byte	0x00, 0xf5, 0x21, 0x00


	//----- nvinfo : EIATTR_KPARAM_INFO
	.align		4
.L_53:
        /*0038*/ 	.byte	0x04, 0x17
        /*003a*/ 	.short	(.L_55 - .L_54)
.L_54:
        /*003c*/ 	.word	0x00000000
        /*0040*/ 	.short	0x0000
        /*0042*/ 	.short	0x0000
        /*0044*/ 	.byte	0x00, 0xf5, 0x21, 0x00


	//----- nvinfo : EIATTR_SPARSE_MMA_MASK
	.align		4
.L_55:
        /*0048*/ 	.byte	0x03, 0x50
        /*004a*/ 	.short	0x0000


	//----- nvinfo : EIATTR_MAXREG_COUNT
	.align		4
        /*004c*/ 	.byte	0x03, 0x1b
        /*004e*/ 	.short	0x00ff


	//----- nvinfo : EIATTR_NUM_BARRIERS
	.align		4
        /*0050*/ 	.byte	0x02, 0x4c
        /*0052*/ 	.byte	0x01
	.zero		1


	//----- nvinfo : EIATTR_MERCURY_ISA_VERSION
	.align		4
        /*0054*/ 	.byte	0x03, 0x5f
        /*0056*/ 	.short	0x0101


	//----- nvinfo : EIATTR_VRC_CTA_INIT_COUNT
	.align		4
        /*0058*/ 	.byte	0x02, 0x4a
	.zero		1
	.zero		1


	//----- nvinfo : EIATTR_EXIT_INSTR_OFFSETS
	.align		4
        /*005c*/ 	.byte	0x04, 0x1c
        /*005e*/ 	.short	(.L_57 - .L_56)


	//   ....[0]....
.L_56:
        /*0060*/ 	.word	0x00000200


	//   ....[1]....
        /*0064*/ 	.word	0x00000270


	//----- nvinfo : EIATTR_CRS_STACK_SIZE
	.align		4
.L_57:
        /*0068*/ 	.byte	0x04, 0x1e
        /*006a*/ 	.short	(.L_59 - .L_58)
.L_58:
        /*006c*/ 	.word	0x00000000


	//----- nvinfo : EIATTR_CBANK_PARAM_SIZE
	.align		4
.L_59:
        /*0070*/ 	.byte	0x03, 0x19
        /*0072*/ 	.short	0x0018


	//----- nvinfo : EIATTR_PARAM_CBANK
	.align		4
        /*0074*/ 	.byte	0x04, 0x0a
        /*0076*/ 	.short	(.L_61 - .L_60)
	.align		4
.L_60:
        /*0078*/ 	.word	index@(.nv.constant0._Z10cuBlockSumPfS_ii)
        /*007c*/ 	.short	0x0380
        /*007e*/ 	.short	0x0018


	//----- nvinfo : EIATTR_SW_WAR
	.align		4
.L_61:
        /*0080*/ 	.byte	0x04, 0x36
        /*0082*/ 	.short	(.L_63 - .L_62)
.L_62:
        /*0084*/ 	.word	0x00000008
.L_63:


//--------------------- .nv.info._Z5cuSumPfi      --------------------------
	.section	.nv.info._Z5cuSumPfi,"",@"SHT_CUDA_INFO"
	.sectionflags	@""
	.align	4


	//----- nvinfo : EIATTR_CUDA_API_VERSION
	.align		4
        /*0000*/ 	.byte	0x04, 0x37
        /*0002*/ 	.short	(.L_65 - .L_64)
.L_64:
        /*0004*/ 	.word	0x00000082


	//----- nvinfo : EIATTR_KPARAM_INFO
	.align		4
.L_65:
        /*0008*/ 	.byte	0x04, 0x17
        /*000a*/ 	.short	(.L_67 - .L_66)
.L_66:
        /*000c*/ 	.word	0x00000000
        /*0010*/ 	.short	0x0001
        /*0012*/ 	.short	0x0008
        /*0014*/ 	.byte	0x00, 0xf0, 0x11, 0x00


	//----- nvinfo : EIATTR_KPARAM_INFO
	.align		4
.L_67:
        /*0018*/ 	.byte	0x04, 0x17
        /*001a*/ 	.short	(.L_69 - .L_68)
.L_68:
        /*001c*/ 	.word	0x00000000
        /*0020*/ 	.short	0x0000
        /*0022*/ 	.short	0x0000
        /*0024*/ 	.byte	0x00, 0xf5, 0x21, 0x00


	//----- nvinfo : EIATTR_SPARSE_MMA_MASK
	.align		4
.L_69:
        /*0028*/ 	.byte	0x03, 0x50
        /*002a*/ 	.short	0x0000


	//----- nvinfo : EIATTR_MAXREG_COUNT
	.align		4
        /*002c*/ 	.byte	0x03, 0x1b
        /*002e*/ 	.short	0x00ff


	//----- nvinfo : EIATTR_NUM_BARRIERS
	.align		4
        /*0030*/ 	.byte	0x02, 0x4c
        /*0032*/ 	.byte	0x01
	.zero		1


	//----- nvinfo : EIATTR_MERCURY_ISA_VERSION
	.align		4
        /*0034*/ 	.byte	0x03, 0x5f
        /*0036*/ 	.short	0x0101


	//----- nvinfo : EIATTR_VRC_CTA_INIT_COUNT
	.align		4
        /*0038*/ 	.byte	0x02, 0x4a
	.zero		1
	.zero		1


	//----- nvinfo : EIATTR_EXIT_INSTR_OFFSETS
	.align		4
        /*003c*/ 	.byte	0x04, 0x1c
        /*003e*/ 	.short	(.L_71 - .L_70)


	//   ....[0]....
.L_70:
        /*0040*/ 	.word	0x00000080


	//   ....[1]....
        /*0044*/ 	.word	0x000001f0


	//----- nvinfo : EIATTR_CRS_STACK_SIZE
	.align		4
.L_71:
        /*0048*/ 	.byte	0x04, 0x1e
        /*004a*/ 	.short	(.L_73 - .L_72)
.L_72:
        /*004c*/ 	.word	0x00000000


	//----- nvinfo : EIATTR_CBANK_PARAM_SIZE
	.align		4
.L_73:
        /*0050*/ 	.byte	0x03, 0x19
        /*0052*/ 	.short	0x000c


	//----- nvinfo : EIATTR_PARAM_CBANK
	.align		4
        /*0054*/ 	.byte	0x04, 0x0a
        /*0056*/ 	.short	(.L_75 - .L_74)
	.align		4
.L_74:
        /*0058*/ 	.word	index@(.nv.constant0._Z5cuSumPfi)
        /*005c*/ 	.short	0x0380
        /*005e*/ 	.short	0x000c


	//----- nvinfo : EIATTR_SW_WAR
	.align		4
.L_75:
        /*0060*/ 	.byte	0x04, 0x36
        /*0062*/ 	.short	(.L_77 - .L_76)
.L_76:
        /*0064*/ 	.word	0x00000008
.L_77:


//--------------------- .nv.info._Z11cuFirstPartPfS_iiifi --------------------------
	.section	.nv.info._Z11cuFirstPartPfS_iiifi,"",@"SHT_CUDA_INFO"
	.sectionflags	@""
	.align	4


	//----- nvinfo : EIATTR_CUDA_API_VERSION
	.align		4
        /*0000*/ 	.byte	0x04, 0x37
        /*0002*/ 	.short	(.L_79 - .L_78)
.L_78:
        /*0004*/ 	.word	0x00000082


	//----- nvinfo : EIATTR_KPARAM_INFO
	.align		4
.L_79:
        /*0008*/ 	.byte	0x04, 0x17
        /*000a*/ 	.short	(.L_81 - .L_80)
.L_80:
        /*000c*/ 	.word	0x00000000
        /*0010*/ 	.short	0x0006
        /*0012*/ 	.short	0x0020
        /*0014*/ 	.byte	0x00, 0xf0, 0x11, 0x00


	//----- nvinfo : EIATTR_KPARAM_INFO
	.align		4
.L_81:
        /*0018*/ 	.byte	0x04, 0x17
        /*001a*/ 	.short	(.L_83 - .L_82)
.L_82:
        /*001c*/ 	.word	0x00000000
        /*0020*/ 	.short	0x0005
        /*0022*/ 	.short	0x001c
        /*0024*/ 	.byte	0x00, 0xf0, 0x11, 0x00


	//----- nvinfo : EIATTR_KPARAM_INFO
	.align		4
.L_83:
        /*0028*/ 	.byte	0x04, 0x17
        /*002a*/ 	.short	(.L_85 - .L_84)
.L_84:
        /*002c*/ 	.word	0x00000000
        /*0030*/ 	.short	0x0004
        /*0032*/ 	.short	0x0018
        /*0034*/ 	.byte	0x00, 0xf0, 0x11, 0x00


	//----- nvinfo : EIATTR_KPARAM_INFO
	.align		4
.L_85:
        /*0038*/ 	.byte	0x04, 0x17
        /*003a*/ 	.short	(.L_87 - .L_86)
.L_86:
        /*003c*/ 	.word	0x00000000
        /*0040*/ 	.short	0x0003
        /*0042*/ 	.short	0x0014
        /*0044*/ 	.byte	0x00, 0xf0, 0x11, 0x00


	//----- nvinfo : EIATTR_KPARAM_INFO
	.align		4
.L_87:
        /*0048*/ 	.byte	0x04, 0x17
        /*004a*/ 	.short	(.L_89 - .L_88)
.L_88:
        /*004c*/ 	.word	0x00000000
        /*0050*/ 	.short	0x0002
        /*0052*/ 	.short	0x0010
        /*0054*/ 	.byte	0x00, 0xf0, 0x11, 0x00


	//----- nvinfo : EIATTR_KPARAM_INFO
	.align		4
.L_89:
        /*0058*/ 	.byte	0x04, 0x17
        /*005a*/ 	.short	(.L_91 - .L_90)
.L_90:
        /*005c*/ 	.word	0x00000000
        /*0060*/ 	.short	0x0001
        /*0062*/ 	.short	0x0008
        /*0064*/ 	.byte	0x00, 0xf5, 0x21, 0x00


	//----- nvinfo : EIATTR_KPARAM_INFO
	.align		4
.L_91:
        /*0068*/ 	.byte	0x04, 0x17
        /*006a*/ 	.short	(.L_93 - .L_92)
.L_92:
        /*006c*/ 	.word	0x00000000
        /*0070*/ 	.short	0x0000
        /*0072*/ 	.short	0x0000
        /*0074*/ 	.byte	0x00, 0xf5, 0x21, 0x00


	//----- nvinfo : EIATTR_SPARSE_MMA_MASK
	.align		4
.L_93:
        /*0078*/ 	.byte	0x03, 0x50
        /*007a*/ 	.short	0x0000


	//----- nvinfo : EIATTR_MAXREG_COUNT
	.align		4
        /*007c*/ 	.byte	0x03, 0x1b
        /*007e*/ 	.short	0x00ff


	//----- nvinfo : EIATTR_NUM_BARRIERS
	.align		4
        /*0080*/ 	.byte	0x02, 0x4c
        /*0082*/ 	.byte	0x01
	.zero		1


	//----- nvinfo : EIATTR_MERCURY_ISA_VERSION
	.align		4
        /*0084*/ 	.byte	0x03, 0x5f
        /*0086*/ 	.short	0x0101


	//----- nvinfo : EIATTR_VRC_CTA_INIT_COUNT
	.align		4
        /*0088*/ 	.byte	0x02, 0x4a
	.zero		1
	.zero		1


	//----- nvinfo : EIATTR_EXIT_INSTR_OFFSETS
	.align		4
        /*008c*/ 	.byte	0x04, 0x1c
        /*008e*/ 	.short	(.L_95 - .L_94)


	//   ....[0]....
.L_94:
        /*0090*/ 	.word	0x00000070


	//   ....[1]....
        /*0094*/ 	.word	0x000011e0


	//----- nvinfo : EIATTR_CRS_STACK_SIZE
	.align		4
.L_95:
        /*0098*/ 	.byte	0x04, 0x1e
        /*009a*/ 	.short	(.L_97 - .L_96)
.L_96:
        /*009c*/ 	.word	0x00000000


	//----- nvinfo : EIATTR_CBANK_PARAM_SIZE
	.align		4
.L_97:
        /*00a0*/ 	.byte	0x03, 0x19
        /*00a2*/ 	.short	0x0024


	//----- nvinfo : EIATTR_PARAM_CBANK
	.align		4
        /*00a4*/ 	.byte	0x04, 0x0a
        /*00a6*/ 	.short	(.L_99 - .L_98)
	.align		4
.L_98:
        /*00a8*/ 	.word	index@(.nv.constant0._Z11cuFirstPartPfS_iiifi)
        /*00ac*/ 	.short	0x0380
        /*00ae*/ 	.short	0x0024


	//----- nvinfo : EIATTR_SW_WAR
	.align		4
.L_99:
        /*00b0*/ 	.byte	0x04, 0x36
        /*00b2*/ 	.short	(.L_101 - .L_100)
.L_100:
        /*00b4*/ 	.word	0x00000008
.L_101:


//--------------------- .nv.callgraph             --------------------------
	.section	.nv.callgraph,"",@"SHT_CUDA_CALLGRAPH"
	.align	4
	.sectionentsize	8
	.align		4
        /*0000*/ 	.word	0x00000000
	.align		4
        /*0004*/ 	.word	0xffffffff
	.align		4
        /*0008*/ 	.word	0x00000000
	.align		4
        /*000c*/ 	.word	0xfffffffe
	.align		4
        /*0010*/ 	.word	0x00000000
	.align		4
        /*0014*/ 	.word	0xfffffffd
	.align		4
        /*0018*/ 	.word	0x00000000
	.align		4
        /*001c*/ 	.word	0xfffffffc


//--------------------- .text._Z11cuThirdPartPfS_S_i --------------------------
	.section	.text._Z11cuThirdPartPfS_S_i,"ax",@progbits
	.align	128
        .global         _Z11cuThirdPartPfS_S_i
        .type           _Z11cuThirdPartPfS_S_i,@function
        .size           _Z11cuThirdPartPfS_S_i,(.L_x_42 - _Z11cuThirdPartPfS_S_i)
        .other          _Z11cuThirdPartPfS_S_i,@"STO_CUDA_ENTRY STV_DEFAULT"
_Z11cuThirdPartPfS_S_i:
.text._Z11cuThirdPartPfS_S_i:
[----:B------:R-:W-:Y:S01]  /*0000*/  LDC R1, c[0x0][0x37c] ;  /* 0x0000df00ff017b82 */ /* 0x000fe20000000800 */
[----:B------:R-:W0:Y:S01]  /*0010*/  S2R R9, SR_CTAID.X ;  /* 0x0000000000097919 */ /* 0x000e220000002500 */
[----:B------:R-:W0:Y:S01]  /*0020*/  LDCU UR4, c[0x0][0x360] ;  /* 0x00006c00ff0477ac */ /* 0x000e220008000800 */
[----:B------:R-:W0:Y:S01]  /*0030*/  S2R R0, SR_TID.X ;  /* 0x0000000000007919 */ /* 0x000e220000002100 */
[----:B------:R-:W1:Y:S01]  /*0040*/  LDCU UR6, c[0x0][0x398] ;  /* 0x00007300ff0677ac */ /* 0x000e620008000800 */
[----:B0-----:R-:W-:-:S05]  /*0050*/  IMAD R9, R9, UR4, R0 ;  /* 0x0000000409097c24 */ /* 0x001fca000f8e0200 */
[----:B-1----:R-:W-:-:S13]  /*0060*/  ISETP.GE.AND P0, PT, R9, UR6, PT ;  /* 0x0000000609007c0c */ /* 0x002fda000bf06270 */
[----:B------:R-:W-:Y:S05]  /*0070*/  @P0 EXIT ;  /* 0x000000000000094d */ /* 0x000fea0003800000 */
[----:B------:R-:W0:Y:S01]  /*0080*/  S2R R11, SR_CTAID.Y ;  /* 0x00000000000b7919 */ /* 0x000e220000002600 */
[----:B------:R-:W0:Y:S01]  /*0090*/  LDC.64 R2, c[0x0][0x390] ;  /* 0x0000e400ff027b82 */ /* 0x000e220000000a00 */
[----:B------:R-:W1:Y:S07]  /*00a0*/  LDCU.64 UR4, c[0x0][0x358] ;  /* 0x00006b00ff0477ac */ /* 0x000e6e0008000a00 */
[----:B------:R-:W2:Y:S08]  /*00b0*/  LDC.64 R6, c[0x0][0x380] ;  /* 0x0000e000ff067b82 */ /* 0x000eb00000000a00 */
[----:B------:R-:W3:Y:S01]  /*00c0*/  LDC.64 R4, c[0x0][0x388] ;  /* 0x0000e200ff047b82 */ /* 0x000ee20000000a00 */
[----:B0-----:R-:W-:-:S06]  /*00d0*/  IMAD.WIDE.U32 R2, R11, 0x4, R2 ;  /* 0x000000040b027825 */ /* 0x001fcc00078e0002 */
[----:B-1----:R-:W4:Y:S01]  /*00e0*/  LDG.E R3, desc[UR4][R2.64] ;  /* 0x0000000402037981 */ /* 0x002f22000c1e1900 */
[----:B------:R-:W-:Y:S02]  /*00f0*/  IMAD R11, R11, UR6, R9 ;  /* 0x000000060b0b7c24 */ /* 0x000fe4000f8e0209 */
[----:B--2---:R-:W-:-:S04]  /*0100*/  IMAD.WIDE R6, R9, 0x4, R6 ;  /* 0x0000000409067825 */ /* 0x004fc800078e0206 */
[----:B---3--:R-:W-:Y:S02]  /*0110*/  IMAD.WIDE R4, R11, 0x4, R4 ;  /* 0x000000040b047825 */ /* 0x008fe400078e0204 */
[----:B------:R-:W2:Y:S04]  /*0120*/  LDG.E R7, desc[UR4][R6.64] ;  /* 0x0000000406077981 */ /* 0x000ea8000c1e1900 */
[----:B------:R-:W2:Y:S01]  /*0130*/  LDG.E R0, desc[UR4][R4.64] ;  /* 0x0000000404007981 */ /* 0x000ea2000c1e1900 */
[----:B------:R-:W-:Y:S01]  /*0140*/  BSSY.RECONVERGENT B0, `(.L_x_0) ;  /* 0x000000d000007945 */ /* 0x000fe20003800200 */
[----:B----4-:R-:W0:Y:S01]  /*0150*/  MUFU.RCP R8, R3 ;  /* 0x0000000300087308 */ /* 0x010e220000001000 */
[----:B--2---:R-:W-:-:S07]  /*0160*/  FMUL R0, R0, R7 ;  /* 0x0000000700007220 */ /* 0x004fce0000400000 */
[----:B------:R-:W1:Y:S01]  /*0170*/  FCHK P0, R0, R3 ;  /* 0x0000000300007302 */ /* 0x000e620000000000 */
[----:B0-----:R-:W-:-:S04]  /*0180*/  FFMA R9, -R3, R8, 1 ;  /* 0x3f80000003097423 */ /* 0x001fc80000000108 */
[----:B------:R-:W-:-:S04]  /*0190*/  FFMA R9, R8, R9, R8 ;  /* 0x0000000908097223 */ /* 0x000fc80000000008 */
[----:B------:R-:W-:-:S04]  /*01a0*/  FFMA R2, R0, R9, RZ ;  /* 0x0000000900027223 */ /* 0x000fc800000000ff */
[----:B------:R-:W-:-:S04]  /*01b0*/  FFMA R8, -R3, R2, R0 ;  /* 0x0000000203087223 */ /* 0x000fc80000000100 */
[----:B------:R-:W-:Y:S01]  /*01c0*/  FFMA R9, R9, R8, R2 ;  /* 0x0000000809097223 */ /* 0x000fe20000000002 */
[----:B-1----:R-:W-:Y:S06]  /*01d0*/  @!P0 BRA `(.L_x_1) ;  /* 0x00000000000c8947 */ /* 0x002fec0003800000 */
[----:B------:R-:W-:-:S07]  /*01e0*/  MOV R2, 0x200 ;  /* 0x0000020000027802 */ /* 0x000fce0000000f00 */
[----:B------:R-:W-:Y:S05]  /*01f0*/  CALL.REL.NOINC `($__internal_0_$__cuda_sm3x_div_rn_noftz_f32_slowpath) ;  /* 0x0000000000107944 */ /* 0x000fea0003c00000 */
[----:B------:R-:W-:-:S07]  /*0200*/  IMAD.MOV.U32 R9, RZ, RZ, R0 ;  /* 0x000000ffff097224 */ /* 0x000fce00078e0000 */
.L_x_1:
[----:B------:R-:W-:Y:S05]  /*0210*/  BSYNC.RECONVERGENT B0 ;  /* 0x0000000000007941 */ /* 0x000fea0003800200 */
.L_x_0:
[----:B------:R-:W-:Y:S01]  /*0220*/  STG.E desc[UR4][R4.64], R9 ;  /* 0x0000000904007986 */ /* 0x000fe2000c101904 */
[----:B------:R-:W-:Y:S05]  /*0230*/  EXIT ;  /* 0x000000000000794d */ /* 0x000fea0003800000 */
        .weak           $__internal_0_$__cuda_sm3x_div_rn_noftz_f32_slowpath
        .type           $__internal_0_$__cuda_sm3x_div_rn_noftz_f32_slowpath,@function
        .size           $__internal_0_$__cuda_sm3x_div_rn_noftz_f32_slowpath,(.L_x_42 - $__internal_0_$__cuda_sm3x_div_rn_noftz_f32_slowpath)
$__internal_0_$__cuda_sm3x_div_rn_noftz_f32_slowpath:
[--C-:B------:R-:W-:Y:S01]  /*0240*/  SHF.R.U32.HI R7, RZ, 0x17, R3.reuse ;  /* 0x00000017ff077819 */ /* 0x100fe20000011603 */
[----:B------:R-:W-:Y:S01]  /*0250*/  BSSY.RECONVERGENT B1, `(.L_x_2) ;  /* 0x0000064000017945 */ /* 0x000fe20003800200 */
[--C-:B------:R-:W-:Y:S01]  /*0260*/  SHF.R.U32.HI R6, RZ, 0x17, R0.reuse ;  /* 0x00000017ff067819 */ /* 0x100fe20000011600 */
[----:B------:R-:W-:Y:S01]  /*0270*/  IMAD.MOV.U32 R8, RZ, RZ, R0 ;  /* 0x000000ffff087224 */ /* 0x000fe200078e0000 */
[----:B------:R-:W-:Y:S01]  /*0280*/  LOP3.LUT R7, R7, 0xff, RZ, 0xc0, !PT ;  /* 0x000000ff07077812 */ /* 0x000fe200078ec0ff */
[----:B------:R-:W-:Y:S01]  /*0290*/  IMAD.MOV.U32 R9, RZ, RZ, R3 ;  /* 0x000000ffff097224 */ /* 0x000fe200078e0003 */
[----:B------:R-:W-:-:S03]  /*02a0*/  LOP3.LUT R6, R6, 0xff, RZ, 0xc0, !PT ;  /* 0x000000ff06067812 */ /* 0x000fc600078ec0ff */
[----:B------:R-:W-:Y:S02]  /*02b0*/  VIADD R12, R7, 0xffffffff ;  /* 0xffffffff070c7836 */ /* 0x000fe40000000000 */
[----:B------:R-:W-:-:S03]  /*02c0*/  VIADD R11, R6, 0xffffffff ;  /* 0xffffffff060b7836 */ /* 0x000fc60000000000 */
[----:B------:R-:W-:-:S04]  /*02d0*/  ISETP.GT.U32.AND P0, PT, R12, 0xfd, PT ;  /* 0x000000fd0c00780c */ /* 0x000fc80003f04070 */
[----:B------:R-:W-:-:S13]  /*02e0*/  ISETP.GT.U32.OR P0, PT, R11, 0xfd, P0 ;  /* 0x000000fd0b00780c */ /* 0x000fda0000704470 */
[----:B------:R-:W-:Y:S01]  /*02f0*/  @!P0 IMAD.MOV.U32 R10, RZ, RZ, RZ ;  /* 0x000000ffff0a8224 */ /* 0x000fe200078e00ff */
[----:B------:R-:W-:Y:S06]  /*0300*/  @!P0 BRA `(.L_x_3) ;  /* 0x00000000005c8947 */ /* 0x000fec0003800000 */
[----:B------:R-:W-:Y:S02]  /*0310*/  FSETP.GTU.FTZ.AND P0, PT, |R0|, +INF , PT ;  /* 0x7f8000000000780b */ /* 0x000fe40003f1c200 */
[----:B------:R-:W-:-:S04]  /*0320*/  FSETP.GTU.FTZ.AND P1, PT, |R3|, +INF , PT ;  /* 0x7f8000000300780b */ /* 0x000fc80003f3c200 */
[----:B------:R-:W-:-:S13]  /*0330*/  PLOP3.LUT P0, PT, P0, P1, PT, 0xf8, 0x8f ;  /* 0x00000000008f781c */ /* 0x000fda0000703f70 */
[----:B------:R-:W-:Y:S05]  /*0340*/  @P0 BRA `(.L_x_4) ;  /* 0x00000004004c0947 */ /* 0x000fea0003800000 */
[----:B------:R-:W-:-:S13]  /*0350*/  LOP3.LUT P0, RZ, R9, 0x7fffffff, R8, 0xc8, !PT ;  /* 0x7fffffff09ff7812 */ /* 0x000fda000780c808 */
[----:B------:R-:W-:Y:S05]  /*0360*/  @!P0 BRA `(.L_x_5) ;  /* 0x00000004003c8947 */ /* 0x000fea0003800000 */
[C---:B------:R-:W-:Y:S02]  /*0370*/  FSETP.NEU.FTZ.AND P2, PT, |R0|.reuse, +INF , PT ;  /* 0x7f8000000000780b */ /* 0x040fe40003f5d200 */
[----:B------:R-:W-:Y:S02]  /*0380*/  FSETP.NEU.FTZ.AND P1, PT, |R3|, +INF , PT ;  /* 0x7f8000000300780b */ /* 0x000fe40003f3d200 */
[----:B------:R-:W-:-:S11]  /*0390*/  FSETP.NEU.FTZ.AND P0, PT, |R0|, +INF , PT ;  /* 0x7f8000000000780b */ /* 0x000fd60003f1d200 */
[----:B------:R-:W-:Y:S05]  /*03a0*/  @!P1 BRA !P2, `(.L_x_5) ;  /* 0x00000004002c9947 */ /* 0x000fea0005000000 */
[----:B------:R-:W-:-:S04]  /*03b0*/  LOP3.LUT P2, RZ, R8, 0x7fffffff, RZ, 0xc0, !PT ;  /* 0x7fffffff08ff7812 */ /* 0x000fc8000784c0ff */
[----:B------:R-:W-:-:S13]  /*03c0*/  PLOP3.LUT P1, PT, P1, P2, PT, 0x2f, 0xf2 ;  /* 0x0000000000f2781c */ /* 0x000fda0000f24577 */
[----:B------:R-:W-:Y:S05]  /*03d0*/  @P1 BRA `(.L_x_6) ;  /* 0x0000000400181947 */ /* 0x000fea0003800000 */
[----:B------:R-:W-:-:S04]  /*03e0*/  LOP3.LUT P1, RZ, R9, 0x7fffffff, RZ, 0xc0, !PT ;  /* 0x7fffffff09ff7812 */ /* 0x000fc8000782c0ff */
[----:B------:R-:W-:-:S13]  /*03f0*/  PLOP3.LUT P0, PT, P0, P1, PT, 0x2f, 0xf2 ;  /* 0x0000000000f2781c */ /* 0x000fda0000702577 */
[----:B------:R-:W-:Y:S05]  /*0400*/  @P0 BRA `(.L_x_7) ;  /* 0x0000000400000947 */ /* 0x000fea0003800000 */
[----:B------:R-:W-:Y:S02]  /*0410*/  ISETP.GE.AND P0, PT, R11, RZ, PT ;  /* 0x000000ff0b00720c */ /* 0x000fe40003f06270 */
[----:B------:R-:W-:-:S11]  /*0420*/  ISETP.GE.AND P1, PT, R12, RZ, PT ;  /* 0x000000ff0c00720c */ /* 0x000fd60003f26270 */
[----:B------:R-:W-:Y:S02]  /*0430*/  @P0 IMAD.MOV.U32 R10, RZ, RZ, RZ ;  /* 0x000000ffff0a0224 */ /* 0x000fe400078e00ff */
[----:B------:R-:W-:Y:S01]  /*0440*/  @!P0 FFMA R8, R0, 1.84467440737095516160e+19, RZ ;  /* 0x5f80000000088823 */ /* 0x000fe200000000ff */
[----:B------:R-:W-:Y:S02]  /*0450*/  @!P0 IMAD.MOV.U32 R10, RZ, RZ, -0x40 ;  /* 0xffffffc0ff0a8424 */ /* 0x000fe400078e00ff */
[----:B------:R-:W-:Y:S02]  /*0460*/  @!P1 FFMA R9, R3, 1.84467440737095516160e+19, RZ ;  /* 0x5f80000003099823 */ /* 0x000fe400000000ff */
[----:B------:R-:W-:-:S07]  /*0470*/  @!P1 VIADD R10, R10, 0x40 ;  /* 0x000000400a0a9836 */ /* 0x000fce0000000000 */
.L_x_3:
[----:B------:R-:W-:Y:S01]  /*0480*/  LEA R0, R7, 0xc0800000, 0x17 ;  /* 0xc080000007007811 */ /* 0x000fe200078eb8ff */
[----:B------:R-:W-:Y:S01]  /*0490*/  VIADD R6, R6, 0xffffff81 ;  /* 0xffffff8106067836 */ /* 0x000fe20000000000 */
[----:B------:R-:W-:Y:S03]  /*04a0*/  BSSY.RECONVERGENT B2, `(.L_x_8) ;  /* 0x0000035000027945 */ /* 0x000fe60003800200 */
[----:B------:R-:W-:Y:S01]  /*04b0*/  IMAD.IADD R9, R9, 0x1, -R0 ;  /* 0x0000000109097824 */ /* 0x000fe200078e0a00 */
[C---:B------:R-:W-:Y:S01]  /*04c0*/  IADD3 R7, PT, PT, R6.reuse, 0x7f, -R7 ;  /* 0x0000007f06077810 */ /* 0x040fe20007ffe807 */
[----:B------:R-:W-:Y:S02]  /*04d0*/  IMAD R0, R6, -0x800000, R8 ;  /* 0xff80000006007824 */ /* 0x000fe400078e0208 */
[----:B------:R-:W0:Y:S01]  /*04e0*/  MUFU.RCP R3, R9 ;  /* 0x0000000900037308 */ /* 0x000e220000001000 */
[----:B------:R-:W-:Y:S01]  /*04f0*/  FADD.FTZ R11, -R9, -RZ ;  /* 0x800000ff090b7221 */ /* 0x000fe20000010100 */
[----:B------:R-:W-:-:S03]  /*0500*/  IMAD.IADD R7, R7, 0x1, R10 ;  /* 0x0000000107077824 */ /* 0x000fc600078e020a */
[----:B0-----:R-:W-:-:S04]  /*0510*/  FFMA R12, R3, R11, 1 ;  /* 0x3f800000030c7423 */ /* 0x001fc8000000000b */
[----:B------:R-:W-:-:S04]  /*0520*/  FFMA R12, R3, R12, R3 ;  /* 0x0000000c030c7223 */ /* 0x000fc80000000003 */
[----:B------:R-:W-:-:S04]  /*0530*/  FFMA R3, R0, R12, RZ ;  /* 0x0000000c00037223 */ /* 0x000fc800000000ff */
[----:B------:R-:W-:-:S04]  /*0540*/  FFMA R8, R11, R3, R0 ;  /* 0x000000030b087223 */ /* 0x000fc80000000000 */
[----:B------:R-:W-:-:S04]  /*0550*/  FFMA R13, R12, R8, R3 ;  /* 0x000000080c0d7223 */ /* 0x000fc80000000003 */
[----:B------:R-:W-:-:S04]  /*0560*/  FFMA R8, R11, R13, R0 ;  /* 0x0000000d0b087223 */ /* 0x000fc80000000000 */
[----:B------:R-:W-:-:S05]  /*0570*/  FFMA R0, R12, R8, R13 ;  /* 0x000000080c007223 */ /* 0x000fca000000000d */
[----:B------:R-:W-:-:S04]  /*0580*/  SHF.R.U32.HI R3, RZ, 0x17, R0 ;  /* 0x00000017ff037819 */ /* 0x000fc80000011600 */
[----:B------:R-:W-:-:S05]  /*0590*/  LOP3.LUT R3, R3, 0xff, RZ, 0xc0, !PT ;  /* 0x000000ff03037812 */ /* 0x000fca00078ec0ff */
[----:B------:R-:W-:-:S04]  /*05a0*/  IMAD.IADD R9, R3, 0x1, R7 ;  /* 0x0000000103097824 */ /* 0x000fc800078e0207 */
[----:B------:R-:W-:-:S05]  /*05b0*/  VIADD R3, R9, 0xffffffff ;  /* 0xffffffff09037836 */ /* 0x000fca0000000000 */
[----:B------:R-:W-:-:S13]  /*05c0*/  ISETP.GE.U32.AND P0, PT, R3, 0xfe, PT ;  /* 0x000000fe0300780c */ /* 0x000fda0003f06070 */
[----:B------:R-:W-:Y:S05]  /*05d0*/  @!P0 BRA `(.L_x_9) ;  /* 0x0000000000808947 */ /* 0x000fea0003800000 */
[----:B------:R-:W-:-:S13]  /*05e0*/  ISETP.GT.AND P0, PT, R9, 0xfe, PT ;  /* 0x000000fe0900780c */ /* 0x000fda0003f04270 */
[----:B------:R-:W-:Y:S05]  /*05f0*/  @P0 BRA `(.L_x_10) ;  /* 0x00000000006c0947 */ /* 0x000fea0003800000 */
[----:B------:R-:W-:-:S13]  /*0600*/  ISETP.GE.AND P0, PT, R9, 0x1, PT ;  /* 0x000000010900780c */ /* 0x000fda0003f06270 */
[----:B------:R-:W-:Y:S05]  /*0610*/  @P0 BRA `(.L_x_11) ;  /* 0x0000000000740947 */ /* 0x000fea0003800000 */
[----:B------:R-:W-:Y:S02]  /*0620*/  ISETP.GE.AND P0, PT, R9, -0x18, PT ;  /* 0xffffffe80900780c */ /* 0x000fe40003f06270 */
[----:B------:R-:W-:-:S11]  /*0630*/  LOP3.LUT R0, R0, 0x80000000, RZ, 0xc0, !PT ;  /* 0x8000000000007812 */ /* 0x000fd600078ec0ff */
[----:B------:R-:W-:Y:S05]  /*0640*/  @!P0 BRA `(.L_x_11) ;  /* 0x0000000000688947 */ /* 0x000fea0003800000 */
[CCC-:B------:R-:W-:Y:S01]  /*0650*/  FFMA.RZ R3, R12.reuse, R8.reuse, R13.reuse ;  /* 0x000000080c037223 */ /* 0x1c0fe2000000c00d */
[CCC-:B------:R-:W-:Y:S01]  /*0660*/  FFMA.RM R6, R12.reuse, R8.reuse, R13.reuse ;  /* 0x000000080c067223 */ /* 0x1c0fe2000000400d */
[C---:B------:R-:W-:Y:S02]  /*0670*/  ISETP.NE.AND P2, PT, R9.reuse, RZ, PT ;  /* 0x000000ff0900720c */ /* 0x040fe40003f45270 */
[----:B------:R-:W-:Y:S02]  /*0680*/  ISETP.NE.AND P1, PT, R9, RZ, PT ;  /* 0x000000ff0900720c */ /* 0x000fe40003f25270 */
[----:B------:R-:W-:Y:S01]  /*0690*/  LOP3.LUT R7, R3, 0x7fffff, RZ, 0xc0, !PT ;  /* 0x007fffff03077812 */ /* 0x000fe200078ec0ff */
[----:B------:R-:W-:Y:S01]  /*06a0*/  FFMA.RP R3, R12, R8, R13 ;  /* 0x000000080c037223 */ /* 0x000fe2000000800d */
[----:B------:R-:W-:Y:S02]  /*06b0*/  VIADD R8, R9, 0x20 ;  /* 0x0000002009087836 */ /* 0x000fe40000000000 */
[----:B------:R-:W-:Y:S01]  /*06c0*/  LOP3.LUT R7, R7, 0x800000, RZ, 0xfc, !PT ;  /* 0x0080000007077812 */ /* 0x000fe200078efcff */
[----:B------:R-:W-:Y:S01]  /*06d0*/  IMAD.MOV R9, RZ, RZ, -R9 ;  /* 0x000000ffff097224 */ /* 0x000fe200078e0a09 */
[----:B------:R-:W-:-:S02]  /*06e0*/  FSETP.NEU.FTZ.AND P0, PT, R3, R6, PT ;  /* 0x000000060300720b */ /* 0x000fc40003f1d000 */
[----:B------:R-:W-:Y:S02]  /*06f0*/  SHF.L.U32 R8, R7, R8, RZ ;  /* 0x0000000807087219 */ /* 0x000fe400000006ff */
[----:B------:R-:W-:Y:S02]  /*0700*/  SEL R6, R9, RZ, P2 ;  /* 0x000000ff09067207 */ /* 0x000fe40001000000 */
[----:B------:R-:W-:Y:S02]  /*0710*/  ISETP.NE.AND P1, PT, R8, RZ, P1 ;  /* 0x000000ff0800720c */ /* 0x000fe40000f25270 */
[----:B------:R-:W-:Y:S02]  /*0720*/  SHF.R.U32.HI R6, RZ, R6, R7 ;  /* 0x00000006ff067219 */ /* 0x000fe40000011607 */
[----:B------:R-:W-:Y:S02]  /*0730*/  PLOP3.LUT P0, PT, P0, P1, PT, 0xf8, 0x8f ;  /* 0x00000000008f781c */ /* 0x000fe40000703f70 */
[----:B------:R-:W-:-:S02]  /*0740*/  SHF.R.U32.HI R8, RZ, 0x1, R6 ;  /* 0x00000001ff087819 */ /* 0x000fc40000011606 */
[----:B------:R-:W-:-:S04]  /*0750*/  SEL R3, RZ, 0x1, !P0 ;  /* 0x00000001ff037807 */ /* 0x000fc80004000000 */
[----:B------:R-:W-:-:S04]  /*0760*/  LOP3.LUT R3, R3, 0x1, R8, 0xf8, !PT ;  /* 0x0000000103037812 */ /* 0x000fc800078ef808 */
[----:B------:R-:W-:-:S05]  /*0770*/  LOP3.LUT R3, R3, R6, RZ, 0xc0, !PT ;  /* 0x0000000603037212 */ /* 0x000fca00078ec0ff */
[----:B------:R-:W-:-:S05]  /*0780*/  IMAD.IADD R3, R8, 0x1, R3 ;  /* 0x0000000108037824 */ /* 0x000fca00078e0203 */
[----:B------:R-:W-:Y:S01]  /*0790*/  LOP3.LUT R0, R3, R0, RZ, 0xfc, !PT ;  /* 0x0000000003007212 */ /* 0x000fe200078efcff */
[----:B------:R-:W-:Y:S06]  /*07a0*/  BRA `(.L_x_11) ;  /* 0x0000000000107947 */ /* 0x000fec0003800000 */
.L_x_10:
[----:B------:R-:W-:-:S04]  /*07b0*/  LOP3.LUT R0, R0, 0x80000000, RZ, 0xc0, !PT ;  /* 0x8000000000007812 */ /* 0x000fc800078ec0ff */
[----:B------:R-:W-:Y:S01]  /*07c0*/  LOP3.LUT R0, R0, 0x7f800000, RZ, 0xfc, !PT ;  /* 0x7f80000000007812 */ /* 0x000fe200078efcff */
[----:B------:R-:W-:Y:S06]  /*07d0*/  BRA `(.L_x_11) ;  /* 0x0000000000047947 */ /* 0x000fec0003800000 */
.L_x_9:
[----:B------:R-:W-:-:S07]  /*07e0*/  IMAD R0, R7, 0x800000, R0 ;  /* 0x0080000007007824 */ /* 0x000fce00078e0200 */
.L_x_11:
[----:B------:R-:W-:Y:S05]  /*07f0*/  BSYNC.RECONVERGENT B2 ;  /* 0x0000000000027941 */ /* 0x000fea0003800200 */
.L_x_8:
[----:B------:R-:W-:Y:S05]  /*0800*/  BRA `(.L_x_12) ;  /* 0x0000000000207947 */ /* 0x000fea0003800000 */
.L_x_7:
[----:B------:R-:W-:-:S04]  /*0810*/  LOP3.LUT R0, R9, 0x80000000, R8, 0x48, !PT ;  /* 0x8000000009007812 */ /* 0x000fc800078e4808 */
[----:B------:R-:W-:Y:S01]  /*0820*/  LOP3.LUT R0, R0, 0x7f800000, RZ, 0xfc, !PT ;  /* 0x7f80000000007812 */ /* 0x000fe200078efcff */
[----:B------:R-:W-:Y:S06]  /*0830*/  BRA `(.L_x_12) ;  /* 0x0000000000147947 */ /* 0x000fec0003800000 */
.L_x_6:
[----:B------:R-:W-:Y:S01]  /*0840*/  LOP3.LUT R0, R9, 0x80000000, R8, 0x48, !PT ;  /* 0x8000000009007812 */ /* 0x000fe200078e4808 */
[----:B------:R-:W-:Y:S06]  /*0850*/  BRA `(.L_x_12) ;  /* 0x00000000000c7947 */ /* 0x000fec0003800000 */
.L_x_5:
[----:B------:R-:W0:Y:S01]  /*0860*/  MUFU.RSQ R0, -QNAN ;  /* 0xffc0000000007908 */ /* 0x000e220000001400 */
[----:B------:R-:W-:Y:S05]  /*0870*/  BRA `(.L_x_12) ;  /* 0x0000000000047947 */ /* 0x000fea0003800000 */
.L_x_4:
[----:B------:R-:W-:-:S07]  /*0880*/  FADD.FTZ R0, R0, R3 ;  /* 0x0000000300007221 */ /* 0x000fce0000010000 */
.L_x_12:
[----:B------:R-:W-:Y:S05]  /*0890*/  BSYNC.RECONVERGENT B1 ;  /* 0x0000000000017941 */ /* 0x000fea0003800200 */
.L_x_2:
[----:B------:R-:W-:-:S04]  /*08a0*/  IMAD.MOV.U32 R3, RZ, RZ, 0x0 ;  /* 0x00000000ff037424 */ /* 0x000fc800078e00ff */
[----:B0-----:R-:W-:Y:S05]  /*08b0*/  RET.REL.NODEC R2 `(_Z11cuThirdPartPfS_S_i) ;  /* 0xfffffff402d07950 */ /* 0x001fea0003c3ffff */
.L_x_13:
[----:B------:R-:W-:-:S00]  /*08c0*/  BRA `(.L_x_13) ;  /* 0xfffffffc00fc7947 */ /* 0x000fc0000383ffff */
[----:B------:R-:W-:-:S00]  /*08d0*/  NOP ;  /* 0x0000000000007918 */ /* 0x000fc00000000000 */
        /* <DEDUP_REMOVED lines=10> */
.L_x_42:


//--------------------- .text._Z10cuBlockSumPfS_ii --------------------------
	.section	.text._Z10cuBlockSumPfS_ii,"ax",@progbits
	.align	128
        .global         _Z10cuBlockSumPfS_ii
        .type           _Z10cuBlockSumPfS_ii,@function
        .size           _Z10cuBlockSumPfS_ii,(.L_x_45 - _Z10cuBlockSumPfS_ii)
        .other          _Z10cuBlockSumPfS_ii,@"STO_CUDA_ENTRY STV_DEFAULT"
_Z10cuBlockSumPfS_ii:
.text._Z10cuBlockSumPfS_ii:
[----:B------:R-:W-:Y:S01]  /*0000*/  LDC R1, c[0x0][0x37c] ;  /* 0x0000df00ff017b82 */ /* 0x000fe20000000800 */
[----:B------:R-:W0:Y:S07]  /*0010*/  S2R R11, SR_CTAID.X ;  /* 0x00000000000b7919 */ /* 0x000e2e0000002500 */
[----:B------:R-:W0:Y:S01]  /*0020*/  LDC.64 R6, c[0x0][0x390] ;  /* 0x0000e400ff067b82 */ /* 0x000e220000000a00 */
[----:B------:R-:W1:Y:S01]  /*0030*/  LDCU.64 UR6, c[0x0][0x358] ;  /* 0x00006b00ff0677ac */ /* 0x000e620008000a00 */
[----:B------:R-:W2:Y:S01]  /*0040*/  S2R R10, SR_TID.X ;  /* 0x00000000000a7919 */ /* 0x000ea20000002100 */
[----:B------:R-:W3:Y:S05]  /*0050*/  LDCU UR4, c[0x0][0x360] ;  /* 0x00006c00ff0477ac */ /* 0x000eea0008000800 */
[----:B------:R-:W4:Y:S01]  /*0060*/  LDC.64 R4, c[0x0][0x380] ;  /* 0x0000e000ff047b82 */ /* 0x000f220000000a00 */
[----:B------:R-:W0:Y:S07]  /*0070*/  LDCU.64 UR8, c[0x0][0x390] ;  /* 0x00007200ff0877ac */ /* 0x000e2e0008000a00 */
[----:B------:R-:W1:Y:S01]  /*0080*/  LDC.64 R2, c[0x0][0x380] ;  /* 0x0000e000ff027b82 */ /* 0x000e620000000a00 */
[----:B0-----:R-:W-:-:S04]  /*0090*/  IMAD R0, R11, R6, RZ ;  /* 0x000000060b007224 */ /* 0x001fc800078e02ff */
[----:B--2---:R-:W-:-:S04]  /*00a0*/  IMAD R7, R10, R7, R0 ;  /* 0x000000070a077224 */ /* 0x004fc800078e0200 */
[----:B---34-:R-:W-:-:S07]  /*00b0*/  IMAD.WIDE R4, R7, 0x4, R4 ;  /* 0x0000000407047825 */ /* 0x018fce00078e0204 */
.L_x_16:
[----:B------:R-:W-:Y:S01]  /*00c0*/  ISETP.GE.U32.AND P0, PT, R10, UR4, PT ;  /* 0x000000040a007c0c */ /* 0x000fe2000bf06070 */
[----:B------:R-:W-:-:S12]  /*00d0*/  BSSY.RECONVERGENT B0, `(.L_x_14) ;  /* 0x000000c000007945 */ /* 0x000fd80003800200 */
[----:B0-----:R-:W-:Y:S05]  /*00e0*/  @P0 BRA `(.L_x_15) ;  /* 0x0000000000280947 */ /* 0x001fea0003800000 */
[----:B------:R-:W-:-:S05]  /*00f0*/  IADD3 R6, PT, PT, R10, UR4, RZ ;  /* 0x000000040a067c10 */ /* 0x000fca000fffe0ff */
[----:B------:R-:W-:-:S05]  /*0100*/  IMAD R7, R6, UR9, RZ ;  /* 0x0000000906077c24 */ /* 0x000fca000f8e02ff */
[----:B------:R-:W-:-:S13]  /*0110*/  ISETP.GE.AND P0, PT, R7, UR8, PT ;  /* 0x0000000807007c0c */ /* 0x000fda000bf06270 */
[----:B------:R-:W-:Y:S05]  /*0120*/  @P0 BRA `(.L_x_15) ;  /* 0x0000000000180947 */ /* 0x000fea0003800000 */
[----:B------:R-:W-:Y:S01]  /*0130*/  IADD3 R7, PT, PT, R0, R7, RZ ;  /* 0x0000000700077210 */ /* 0x000fe20007ffe0ff */
[----:B-1----:R-:W2:Y:S04]  /*0140*/  LDG.E R8, desc[UR6][R4.64] ;  /* 0x0000000604087981 */ /* 0x002ea8000c1e1900 */
[----:B------:R-:W-:-:S06]  /*0150*/  IMAD.WIDE R6, R7, 0x4, R2 ;  /* 0x0000000407067825 */ /* 0x000fcc00078e0202 */
[----:B------:R-:W2:Y:S02]  /*0160*/  LDG.E R7, desc[UR6][R6.64] ;  /* 0x0000000606077981 */ /* 0x000ea4000c1e1900 */
[----:B--2---:R-:W-:-:S05]  /*0170*/  FADD R9, R8, R7 ;  /* 0x0000000708097221 */ /* 0x004fca0000000000 */
[----:B------:R0:W-:Y:S02]  /*0180*/  STG.E desc[UR6][R4.64], R9 ;  /* 0x0000000904007986 */ /* 0x0001e4000c101906 */
.L_x_15:
[----:B-1----:R-:W-:Y:S05]  /*0190*/  BSYNC.RECONVERGENT B0 ;  /* 0x0000000000007941 */ /* 0x002fea0003800200 */
.L_x_14:
[----:B------:R-:W-:Y:S01]  /*01a0*/  BAR.SYNC.DEFER_BLOCKING 0x0 ;  /* 0x0000000000007b1d */ /* 0x000fe20000010000 */
[----:B------:R-:W-:Y:S02]  /*01b0*/  UISETP.GT.U32.AND UP0, UPT, UR4, 0x1, UPT ;  /* 0x000000010400788c */ /* 0x000fe4000bf04070 */
[----:B------:R-:W-:-:S07]  /*01c0*/  USHF.R.U32.HI UR5, URZ, 0x1, UR4 ;  /* 0x00000001ff057899 */ /* 0x000fce0008011604 */
[----:B------:R-:W-:Y:S01]  /*01d0*/  UMOV UR4, UR5 ;  /* 0x0000000500047c82 */ /* 0x000fe20008000000 */
[----:B------:R-:W-:Y:S05]  /*01e0*/  BRA.U UP0, `(.L_x_16) ;  /* 0xfffffffd00b47547 */ /* 0x000fea000b83ffff */
[----:B------:R-:W-:-:S13]  /*01f0*/  ISETP.NE.AND P0, PT, R10, RZ, PT ;  /* 0x000000ff0a00720c */ /* 0x000fda0003f05270 */
[----:B------:R-:W-:Y:S05]  /*0200*/  @P0 EXIT ;  /* 0x000000000000094d */ /* 0x000fea0003800000 */
[----:B------:R-:W1:Y:S08]  /*0210*/  LDC.64 R2, c[0x0][0x380] ;  /* 0x0000e000ff027b82 */ /* 0x000e700000000a00 */
[----:B0-----:R-:W0:Y:S01]  /*0220*/  LDC.64 R4, c[0x0][0x388] ;  /* 0x0000e200ff047b82 */ /* 0x001e220000000a00 */
[----:B-1----:R-:W-:-:S06]  /*0230*/  IMAD.WIDE R2, R0, 0x4, R2 ;  /* 0x0000000400027825 */ /* 0x002fcc00078e0202 */
[----:B------:R-:W2:Y:S01]  /*0240*/  LDG.E R3, desc[UR6][R2.64] ;  /* 0x0000000602037981 */ /* 0x000ea2000c1e1900 */
[----:B0-----:R-:W-:-:S05]  /*0250*/  IMAD.WIDE.U32 R4, R11, 0x4, R4 ;  /* 0x000000040b047825 */ /* 0x001fca00078e0004 */
[----:B--2---:R-:W-:Y:S01]  /*0260*/  STG.E desc[UR6][R4.64], R3 ;  /* 0x0000000304007986 */ /* 0x004fe2000c101906 */
[----:B------:R-:W-:Y:S05]  /*0270*/  EXIT ;  /* 0x000000000000794d */ /* 0x000fea0003800000 */
.L_x_17:
        /* <DEDUP_REMOVED lines=16> */
.L_x_45:


//--------------------- .text._Z5cuSumPfi         --------------------------
	.section	.text._Z5cuSumPfi,"ax",@progbits
	.align	128
        .global         _Z5cuSumPfi
        .type           _Z5cuSumPfi,@function
        .size           _Z5cuSumPfi,(.L_x_46 - _Z5cuSumPfi)
        .other          _Z5cuSumPfi,@"STO_CUDA_ENTRY STV_DEFAULT"
_Z5cuSumPfi:
.text._Z5cuSumPfi:
[----:B------:R-:W-:Y:S01]  /*0000*/  LDC R1, c[0x0][0x37c] ;  /* 0x0000df00ff017b82 */ /* 0x000fe20000000800 */
[----:B------:R-:W0:Y:S07]  /*0010*/  S2R R8, SR_TID.X ;  /* 0x0000000000087919 */ /* 0x000e2e0000002100 */
[----:B------:R-:W1:Y:S01]  /*0020*/  S2UR UR4, SR_CTAID.X ;  /* 0x00000000000479c3 */ /* 0x000e620000002500 */
[----:B------:R-:W2:Y:S07]  /*0030*/  LDCU UR6, c[0x0][0x388] ;  /* 0x00007100ff0677ac */ /* 0x000eae0008000800 */
[----:B------:R-:W1:Y:S02]  /*0040*/  LDC R7, c[0x0][0x360] ;  /* 0x0000d800ff077b82 */ /* 0x000e640000000800 */
[----:B-1----:R-:W-:-:S04]  /*0050*/  IMAD R0, R7, UR4, RZ ;  /* 0x0000000407007c24 */ /* 0x002fc8000f8e02ff */
[----:B0-----:R-:W-:-:S05]  /*0060*/  IMAD R0, R0, 0x2, R8 ;  /* 0x0000000200007824 */ /* 0x001fca00078e0208 */
[----:B--2---:R-:W-:-:S13]  /*0070*/  ISETP.GE.AND P0, PT, R0, UR6, PT ;  /* 0x0000000600007c0c */ /* 0x004fda000bf06270 */
[----:B------:R-:W-:Y:S05]  /*0080*/  @P0 EXIT ;  /* 0x000000000000094d */ /* 0x000fea0003800000 */
[----:B------:R-:W0:Y:S01]  /*0090*/  S2R R5, SR_CTAID.Y ;  /* 0x0000000000057919 */ /* 0x000e220000002600 */
[----:B------:R-:W1:Y:S01]  /*00a0*/  LDC.64 R2, c[0x0][0x380] ;  /* 0x0000e000ff027b82 */ /* 0x000e620000000a00 */
[----:B------:R-:W2:Y:S01]  /*00b0*/  LDCU.64 UR4, c[0x0][0x358] ;  /* 0x00006b00ff0477ac */ /* 0x000ea20008000a00 */
[----:B------:R-:W3:Y:S01]  /*00c0*/  LDCU UR7, c[0x0][0x388] ;  /* 0x00007100ff0777ac */ /* 0x000ee20008000800 */
[----:B0-----:R-:W-:-:S04]  /*00d0*/  IMAD R5, R5, UR6, R0 ;  /* 0x0000000605057c24 */ /* 0x001fc8000f8e0200 */
[----:B-123--:R-:W-:-:S07]  /*00e0*/  IMAD.WIDE R2, R5, 0x4, R2 ;  /* 0x0000000405027825 */ /* 0x00efce00078e0202 */
.L_x_20:
[----:B------:R-:W-:Y:S01]  /*00f0*/  IADD3 R4, PT, PT, R0, R7, RZ ;  /* 0x0000000700047210 */ /* 0x000fe20007ffe0ff */
[----:B------:R-:W-:Y:S03]  /*0100*/  BSSY.RECONVERGENT B0, `(.L_x_18) ;  /* 0x000000a000007945 */ /* 0x000fe60003800200 */
[----:B------:R-:W-:-:S04]  /*0110*/  ISETP.GE.AND P0, PT, R4, UR7, PT ;  /* 0x0000000704007c0c */ /* 0x000fc8000bf06270 */
[----:B------:R-:W-:-:S13]  /*0120*/  ISETP.GE.U32.OR P0, PT, R8, R7, P0 ;  /* 0x000000070800720c */ /* 0x000fda0000706470 */
[----:B0-----:R-:W-:Y:S05]  /*0130*/  @P0 BRA `(.L_x_19) ;  /* 0x0000000000180947 */ /* 0x001fea0003800000 */
[----:B------:R-:W-:Y:S01]  /*0140*/  LEA R4, P0, R7, R2, 0x2 ;  /* 0x0000000207047211 */ /* 0x000fe200078010ff */
[----:B------:R-:W2:Y:S04]  /*0150*/  LDG.E R6, desc[UR4][R2.64] ;  /* 0x0000000402067981 */ /* 0x000ea8000c1e1900 */
[----:B------:R-:W-:-:S06]  /*0160*/  IMAD.X R5, RZ, RZ, R3, P0 ;  /* 0x000000ffff057224 */ /* 0x000fcc00000e0603 */
[----:B------:R-:W2:Y:S02]  /*0170*/  LDG.E R5, desc[UR4][R4.64] ;  /* 0x0000000404057981 */ /* 0x000ea4000c1e1900 */
[----:B--2---:R-:W-:-:S05]  /*0180*/  FADD R9, R6, R5 ;  /* 0x0000000506097221 */ /* 0x004fca0000000000 */
[----:B------:R0:W-:Y:S02]  /*0190*/  STG.E desc[UR4][R2.64], R9 ;  /* 0x0000000902007986 */ /* 0x0001e4000c101904 */
.L_x_19:
[----:B------:R-:W-:Y:S05]  /*01a0*/  BSYNC.RECONVERGENT B0 ;  /* 0x0000000000007941 */ /* 0x000fea0003800200 */
.L_x_18:
[----:B------:R-:W-:Y:S01]  /*01b0*/  BAR.SYNC.DEFER_BLOCKING 0x0 ;  /* 0x0000000000007b1d */ /* 0x000fe20000010000 */
[----:B------:R-:W-:Y:S02]  /*01c0*/  ISETP.GT.U32.AND P0, PT, R7, 0x1, PT ;  /* 0x000000010700780c */ /* 0x000fe40003f04070 */
[----:B------:R-:W-:-:S11]  /*01d0*/  SHF.R.U32.HI R7, RZ, 0x1, R7 ;  /* 0x00000001ff077819 */ /* 0x000fd60000011607 */
[----:B------:R-:W-:Y:S05]  /*01e0*/  @P0 BRA `(.L_x_20) ;  /* 0xfffffffc00c00947 */ /* 0x000fea000383ffff */
[----:B------:R-:W-:Y:S05]  /*01f0*/  EXIT ;  /* 0x000000000000794d */ /* 0x000fea0003800000 */
.L_x_21:
        /* <DEDUP_REMOVED lines=16> */
.L_x_46:


//--------------------- .text._Z11cuFirstPartPfS_iiifi --------------------------
	.section	.text._Z11cuFirstPartPfS_iiifi,"ax",@progbits
	.align	128
        .global         _Z11cuFirstPartPfS_iiifi
        .type           _Z11cuFirstPartPfS_iiifi,@function
        .size           _Z11cuFirstPartPfS_iiifi,(.L_x_43 - _Z11cuFirstPartPfS_iiifi)
        .other          _Z11cuFirstPartPfS_iiifi,@"STO_CUDA_ENTRY STV_DEFAULT"
_Z11cuFirstPartPfS_iiifi:
.text._Z11cuFirstPartPfS_iiifi:
        /* <DEDUP_REMOVED lines=8> */
[----:B------:R-:W0:Y:S01]  /*0080*/  LDC R3, c[0x0][0x398] ;  /* 0x0000e600ff037b82 */ /* 0x000e220000000800 */
[----:B------:R-:W1:Y:S01]  /*0090*/  S2R R11, SR_CTAID.Y ;  /* 0x00000000000b7919 */ /* 0x000e620000002600 */
[----:B------:R-:W1:Y:S01]  /*00a0*/  LDCU UR4, c[0x0][0x3a0] ;  /* 0x00007400ff0477ac */ /* 0x000e620008000800 */
[----:B------:R-:W-:Y:S01]  /*00b0*/  IABS R9, R0 ;  /* 0x0000000000097213 */ /* 0x000fe20000000000 */
[----:B------:R-:W2:Y:S01]  /*00c0*/  LDCU.64 UR10, c[0x0][0x358] ;  /* 0x00006b00ff0a77ac */ /* 0x000ea20008000a00 */
[----:B------:R-:W3:Y:S01]  /*00d0*/  LDCU UR6, c[0x0][0x394] ;  /* 0x00007280ff0677ac */ /* 0x000ee20008000800 */
[----:B0-----:R-:W-:-:S04]  /*00e0*/  IABS R10, R3 ;  /* 0x00000003000a7213 */ /* 0x001fc80000000000 */
[----:B------:R-:W0:Y:S01]  /*00f0*/  I2F.RP R6, R10 ;  /* 0x0000000a00067306 */ /* 0x000e220000209400 */
[----:B---3--:R-:W-:Y:S01]  /*0100*/  UISETP.GE.AND UP0, UPT, UR6, 0x1, UPT ;  /* 0x000000010600788c */ /* 0x008fe2000bf06270 */
[----:B-1----:R-:W-:Y:S01]  /*0110*/  VIADD R2, R11, UR4 ;  /* 0x000000040b027c36 */ /* 0x002fe20008000000 */
[----:B------:R-:W-:-:S04]  /*0120*/  ULEA.HI UR4, UR6, UR6, URZ, 0x1 ;  /* 0x0000000606047291 */ /* 0x000fc8000f8f08ff */
[----:B------:R-:W-:Y:S01]  /*0130*/  IABS R8, R2 ;  /* 0x0000000200087213 */ /* 0x000fe20000000000 */
[----:B------:R-:W-:Y:S01]  /*0140*/  USHF.R.S32.HI UR4, URZ, 0x1, UR4 ;  /* 0x00000001ff047899 */ /* 0x000fe20008011404 */
[----:B0-----:R-:W0:Y:S02]  /*0150*/  MUFU.RCP R6, R6 ;  /* 0x0000000600067308 */ /* 0x001e240000001000 */
[----:B0-----:R-:W-:-:S06]  /*0160*/  VIADD R4, R6, 0xffffffe ;  /* 0x0ffffffe06047836 */ /* 0x001fcc0000000000 */
[----:B------:R0:W1:Y:S02]  /*0170*/  F2I.FTZ.U32.TRUNC.NTZ R5, R4 ;  /* 0x0000000400057305 */ /* 0x000064000021f000 */
[----:B0-----:R-:W-:Y:S02]  /*0180*/  IMAD.MOV.U32 R4, RZ, RZ, RZ ;  /* 0x000000ffff047224 */ /* 0x001fe400078e00ff */
[----:B-1----:R-:W-:-:S04]  /*0190*/  IMAD.MOV R7, RZ, RZ, -R5 ;  /* 0x000000ffff077224 */ /* 0x002fc800078e0a05 */
[----:B------:R-:W-:-:S04]  /*01a0*/  IMAD R7, R7, R10, RZ ;  /* 0x0000000a07077224 */ /* 0x000fc800078e02ff */
[----:B------:R-:W-:-:S04]  /*01b0*/  IMAD.HI.U32 R5, R5, R7, R4 ;  /* 0x0000000705057227 */ /* 0x000fc800078e0004 */
[----:B------:R-:W-:Y:S02]  /*01c0*/  IMAD.MOV.U32 R7, RZ, RZ, R8 ;  /* 0x000000ffff077224 */ /* 0x000fe400078e0008 */
[----:B------:R-:W-:-:S04]  /*01d0*/  IMAD.HI.U32 R8, R5, R9, RZ ;  /* 0x0000000905087227 */ /* 0x000fc800078e00ff */
[----:B------:R-:W-:-:S04]  /*01e0*/  IMAD.HI.U32 R6, R5, R7, RZ ;  /* 0x0000000705067227 */ /* 0x000fc800078e00ff */
[----:B------:R-:W-:Y:S02]  /*01f0*/  IMAD.MOV R4, RZ, RZ, -R6 ;  /* 0x000000ffff047224 */ /* 0x000fe400078e0a06 */
[----:B------:R-:W-:Y:S02]  /*0200*/  IMAD.MOV R5, RZ, RZ, -R8 ;  /* 0x000000ffff057224 */ /* 0x000fe400078e0a08 */
[C---:B------:R-:W-:Y:S02]  /*0210*/  IMAD R7, R10.reuse, R4, R7 ;  /* 0x000000040a077224 */ /* 0x040fe400078e0207 */
[C---:B------:R-:W-:Y:S02]  /*0220*/  IMAD R9, R10.reuse, R5, R9 ;  /* 0x000000050a097224 */ /* 0x040fe400078e0209 */
[----:B------:R-:W0:Y:S01]  /*0230*/  LDC.64 R4, c[0x0][0x388] ;  /* 0x0000e200ff047b82 */ /* 0x000e220000000a00 */
[C---:B------:R-:W-:Y:S02]  /*0240*/  ISETP.GT.U32.AND P4, PT, R10.reuse, R7, PT ;  /* 0x000000070a00720c */ /* 0x040fe40003f84070 */
[----:B------:R-:W-:-:S11]  /*0250*/  ISETP.GT.U32.AND P5, PT, R10, R9, PT ;  /* 0x000000090a00720c */ /* 0x000fd60003fa4070 */
[--C-:B------:R-:W-:Y:S02]  /*0260*/  @!P4 IMAD.IADD R7, R7, 0x1, -R10.reuse ;  /* 0x000000010707c824 */ /* 0x100fe400078e0a0a */
[----:B------:R-:W-:Y:S02]  /*0270*/  @!P5 IMAD.IADD R9, R9, 0x1, -R10 ;  /* 0x000000010909d824 */ /* 0x000fe400078e0a0a */
[----:B------:R-:W-:Y:S01]  /*0280*/  @!P4 VIADD R6, R6, 0x1 ;  /* 0x000000010606c836 */ /* 0x000fe20000000000 */
[-C--:B------:R-:W-:Y:S01]  /*0290*/  ISETP.GE.U32.AND P2, PT, R7, R10.reuse, PT ;  /* 0x0000000a0700720c */ /* 0x080fe20003f46070 */
[----:B------:R-:W-:Y:S01]  /*02a0*/  @!P5 VIADD R8, R8, 0x1 ;  /* 0x000000010808d836 */ /* 0x000fe20000000000 */
[----:B------:R-:W-:Y:S02]  /*02b0*/  ISETP.GE.U32.AND P3, PT, R9, R10, PT ;  /* 0x0000000a0900720c */ /* 0x000fe40003f66070 */
[-C--:B------:R-:W-:Y:S02]  /*02c0*/  LOP3.LUT R7, R2, R3.reuse, RZ, 0x3c, !PT ;  /* 0x0000000302077212 */ /* 0x080fe400078e3cff */
[----:B------:R-:W-:-:S02]  /*02d0*/  LOP3.LUT R9, R0, R3, RZ, 0x3c, !PT ;  /* 0x0000000300097212 */ /* 0x000fc400078e3cff */
[----:B------:R-:W-:Y:S01]  /*02e0*/  ISETP.GE.AND P1, PT, R7, RZ, PT ;  /* 0x000000ff0700720c */ /* 0x000fe20003f26270 */
[----:B------:R-:W-:Y:S01]  /*02f0*/  IMAD R7, R11, UR5, R0 ;  /* 0x000000050b077c24 */ /* 0x000fe2000f8e0200 */
[----:B------:R-:W-:-:S03]  /*0300*/  ISETP.GE.AND P0, PT, R9, RZ, PT ;  /* 0x000000ff0900720c */ /* 0x000fc60003f06270 */
[----:B0-----:R-:W-:Y:S01]  /*0310*/  IMAD.WIDE R4, R7, 0x4, R4 ;  /* 0x0000000407047825 */ /* 0x001fe200078e0204 */
[----:B------:R-:W-:-:S03]  /*0320*/  LOP3.LUT R7, RZ, R3, RZ, 0x33, !PT ;  /* 0x00000003ff077212 */ /* 0x000fc600078e33ff */
[----:B------:R-:W-:Y:S01]  /*0330*/  @P2 VIADD R6, R6, 0x1 ;  /* 0x0000000106062836 */ /* 0x000fe20000000000 */
[----:B--2---:R0:W-:Y:S01]  /*0340*/  STG.E desc[UR10][R4.64], RZ ;  /* 0x000000ff04007986 */ /* 0x0041e2000c10190a */
[----:B------:R-:W-:Y:S01]  /*0350*/  @P3 VIADD R8, R8, 0x1 ;  /* 0x0000000108083836 */ /* 0x000fe20000000000 */
[----:B------:R-:W-:Y:S01]  /*0360*/  ISETP.NE.AND P2, PT, R3, RZ, PT ;  /* 0x000000ff0300720c */ /* 0x000fe20003f45270 */
[----:B------:R-:W-:Y:S02]  /*0370*/  @!P1 IMAD.MOV R6, RZ, RZ, -R6 ;  /* 0x000000ffff069224 */ /* 0x000fe400078e0a06 */
[----:B------:R-:W-:-:S03]  /*0380*/  @!P0 IMAD.MOV R8, RZ, RZ, -R8 ;  /* 0x000000ffff088224 */ /* 0x000fc600078e0a08 */
[C---:B------:R-:W-:Y:S02]  /*0390*/  SEL R9, R7.reuse, R6, !P2 ;  /* 0x0000000607097207 */ /* 0x040fe40005000000 */
[----:B------:R-:W-:-:S03]  /*03a0*/  SEL R6, R7, R8, !P2 ;  /* 0x0000000807067207 */ /* 0x000fc60005000000 */
[----:B------:R-:W-:Y:S02]  /*03b0*/  IMAD.MOV R7, RZ, RZ, -R9 ;  /* 0x000000ffff077224 */ /* 0x000fe400078e0a09 */
[----:B------:R-:W-:Y:S02]  /*03c0*/  IMAD.MOV R8, RZ, RZ, -R6 ;  /* 0x000000ffff087224 */ /* 0x000fe400078e0a06 */
[C---:B------:R-:W-:Y:S02]  /*03d0*/  IMAD R7, R3.reuse, R7, R2 ;  /* 0x0000000703077224 */ /* 0x040fe400078e0202 */
[----:B------:R-:W-:Y:S02]  /*03e0*/  IMAD R8, R3, R8, R0 ;  /* 0x0000000803087224 */ /* 0x000fe400078e0200 */
[----:B------:R-:W-:Y:S02]  /*03f0*/  VIADD R0, R9, -UR4 ;  /* 0x8000000409007c36 */ /* 0x000fe40008000000 */
[----:B------:R-:W-:-:S02]  /*0400*/  VIADD R6, R6, -UR4 ;  /* 0x8000000406067c36 */ /* 0x000fc40008000000 */
[----:B------:R-:W-:Y:S02]  /*0410*/  VIADD R7, R7, -UR4 ;  /* 0x8000000407077c36 */ /* 0x000fe40008000000 */
[----:B------:R-:W-:Y:S01]  /*0420*/  VIADD R8, R8, -UR4 ;  /* 0x8000000408087c36 */ /* 0x000fe20008000000 */
[----:B0-----:R-:W-:Y:S06]  /*0430*/  BRA.U !UP0, `(.L_x_22) ;  /* 0x0000000908f47547 */ /* 0x001fec000b800000 */
[----:B------:R-:W-:Y:S01]  /*0440*/  IMAD.MOV.U32 R13, RZ, RZ, RZ ;  /* 0x000000ffff0d7224 */ /* 0x000fe200078e00ff */
[----:B------:R-:W-:Y:S02]  /*0450*/  ULOP3.LUT UR8, UR6, 0x3, URZ, 0xc0, !UPT ;  /* 0x0000000306087892 */ /* 0x000fe4000f8ec0ff */
[----:B------:R-:W-:Y:S01]  /*0460*/  ULOP3.LUT UR6, UR6, 0x7ffffffc, URZ, 0xc0, !UPT ;  /* 0x7ffffffc06067892 */ /* 0x000fe2000f8ec0ff */
[----:B------:R-:W-:-:S11]  /*0470*/  UMOV UR4, URZ ;  /* 0x000000ff00047c82 */ /* 0x000fd60008000000 */
.L_x_27:
[----:B0-----:R-:W0:Y:S01]  /*0480*/  LDCU UR5, c[0x0][0x394] ;  /* 0x00007280ff0577ac */ /* 0x001e220008000800 */
[----:B------:R-:W-:Y:S02]  /*0490*/  VIADD R9, R6, UR4 ;  /* 0x0000000406097c36 */ /* 0x000fe40008000000 */
[----:B------:R-:W-:Y:S01]  /*04a0*/  VIADD R10, R0, UR4 ;  /* 0x00000004000a7c36 */ /* 0x000fe20008000000 */
[----:B-1----:R-:W1:Y:S01]  /*04b0*/  LDCU UR7, c[0x0][0x398] ;  /* 0x00007300ff0777ac */ /* 0x002e620008000800 */
[----:B------:R-:W-:Y:S02]  /*04c0*/  UIADD3 UR4, UPT, UPT, UR4, 0x1, URZ ;  /* 0x0000000104047890 */ /* 0x000fe4000fffe0ff */
[----:B0-----:R-:W-:Y:S02]  /*04d0*/  UISETP.GE.U32.AND UP1, UPT, UR5, 0x4, UPT ;  /* 0x000000040500788c */ /* 0x001fe4000bf26070 */
[----:B------:R-:W-:Y:S01]  /*04e0*/  UISETP.NE.AND UP0, UPT, UR4, UR5, UPT ;  /* 0x000000050400728c */ /* 0x000fe2000bf05270 */
[----:B-1----:R-:W-:-:S02]  /*04f0*/  IMAD R11, R9, UR7, R8 ;  /* 0x00000007090b7c24 */ /* 0x002fc4000f8e0208 */
[----:B------:R-:W-:-:S04]  /*0500*/  UMOV UR5, URZ ;  /* 0x000000ff00057c82 */ /* 0x000fc80008000000 */
[----:B--2---:R-:W-:Y:S05]  /*0510*/  BRA.U !UP1, `(.L_x_23) ;  /* 0x0000000509707547 */ /* 0x004fea000b800000 */
[----:B------:R-:W0:Y:S01]  /*0520*/  LDC.64 R2, c[0x0][0x380] ;  /* 0x0000e000ff027b82 */ /* 0x000e220000000a00 */
[----:B------:R-:W-:Y:S01]  /*0530*/  SHF.R.S32.HI R20, RZ, 0x1f, R11 ;  /* 0x0000001fff147819 */ /* 0x000fe2000001140b */
[----:B------:R-:W1:Y:S01]  /*0540*/  LDCU UR7, c[0x0][0x398] ;  /* 0x00007300ff0777ac */ /* 0x000e620008000800 */
[----:B------:R-:W-:-:S05]  /*0550*/  UMOV UR5, URZ ;  /* 0x000000ff00057c82 */ /* 0x000fca0008000000 */
.L_x_24:
[----:B------:R-:W-:Y:S01]  /*0560*/  IADD3 R19, PT, PT, R7, UR5, RZ ;  /* 0x0000000507137c10 */ /* 0x000fe2000fffe0ff */
[----:B------:R-:W-:Y:S02]  /*0570*/  VIADD R12, R8, UR5 ;  /* 0x00000005080c7c36 */ /* 0x000fe40008000000 */
[----:B------:R-:W-:Y:S01]  /*0580*/  IMAD.MOV.U32 R18, RZ, RZ, RZ ;  /* 0x000000ffff127224 */ /* 0x000fe200078e00ff */
[CC--:B------:R-:W-:Y:S02]  /*0590*/  LOP3.LUT R14, R10.reuse, R19.reuse, RZ, 0xfc, !PT ;  /* 0x000000130a0e7212 */ /* 0x0c0fe400078efcff */
[----:B------:R-:W-:Y:S02]  /*05a0*/  LOP3.LUT R16, R9, R12, RZ, 0xfc, !PT ;  /* 0x0000000c09107212 */ /* 0x000fe400078efcff */
[----:B------:R-:W-:Y:S02]  /*05b0*/  VIMNMX R15, PT, PT, R10, R19, !PT ;  /* 0x000000130a0f7248 */ /* 0x000fe40007fe0100 */
[----:B------:R-:W-:-:S02]  /*05c0*/  ISETP.GE.AND P0, PT, R14, RZ, PT ;  /* 0x000000ff0e00720c */ /* 0x000fc40003f06270 */
[----:B------:R-:W-:Y:S02]  /*05d0*/  ISETP.GE.AND P1, PT, R16, RZ, PT ;  /* 0x000000ff1000720c */ /* 0x000fe40003f26270 */
[----:B------:R-:W-:Y:S02]  /*05e0*/  VIMNMX R14, PT, PT, R9, R12, !PT ;  /* 0x0000000c090e7248 */ /* 0x000fe40007fe0100 */
[----:B-1----:R-:W-:Y:S02]  /*05f0*/  ISETP.GE.OR P0, PT, R15, UR7, !P0 ;  /* 0x000000070f007c0c */ /* 0x002fe4000c706670 */
[----:B------:R-:W-:-:S11]  /*0600*/  ISETP.GE.OR P1, PT, R14, UR7, !P1 ;  /* 0x000000070e007c0c */ /* 0x000fd6000cf26670 */
[----:B------:R-:W1:Y:S01]  /*0610*/  @!P0 LDC.64 R16, c[0x0][0x380] ;  /* 0x0000e000ff108b82 */ /* 0x000e620000000a00 */
[----:B------:R-:W-:Y:S02]  /*0620*/  @!P0 IMAD R21, R10, UR7, R19 ;  /* 0x000000070a158c24 */ /* 0x000fe4000f8e0213 */
[----:B------:R-:W-:-:S05]  /*0630*/  @!P1 IMAD R23, R9, UR7, R12 ;  /* 0x0000000709179c24 */ /* 0x000fca000f8e020c */
[----:B--2---:R-:W2:Y:S01]  /*0640*/  @!P1 LDC.64 R14, c[0x0][0x380] ;  /* 0x0000e000ff0e9b82 */ /* 0x004ea20000000a00 */
[----:B-1----:R-:W-:-:S04]  /*0650*/  @!P0 IMAD.WIDE R16, R21, 0x4, R16 ;  /* 0x0000000415108825 */ /* 0x002fc800078e0210 */
[----:B------:R-:W-:Y:S01]  /*0660*/  IMAD.MOV.U32 R21, RZ, RZ, RZ ;  /* 0x000000ffff157224 */ /* 0x000fe200078e00ff */
[----:B------:R-:W3:Y:S01]  /*0670*/  @!P0 LDG.E R18, desc[UR10][R16.64] ;  /* 0x0000000a10128981 */ /* 0x000ee2000c1e1900 */
[----:B--2---:R-:W-:-:S05]  /*0680*/  @!P1 IMAD.WIDE R14, R23, 0x4, R14 ;  /* 0x00000004170e9825 */ /* 0x004fca00078e020e */
[----:B------:R1:W3:Y:S01]  /*0690*/  @!P1 LDG.E R21, desc[UR10][R14.64] ;  /* 0x0000000a0e159981 */ /* 0x0002e2000c1e1900 */
[----:B------:R-:W-:Y:S02]  /*06a0*/  VIADD R23, R19, 0x1 ;  /* 0x0000000113177836 */ /* 0x000fe40000000000 */
[----:B------:R-:W-:-:S03]  /*06b0*/  VIADD R24, R12, 0x1 ;  /* 0x000000010c187836 */ /* 0x000fc60000000000 */
[-C--:B------:R-:W-:Y:S02]  /*06c0*/  LOP3.LUT R22, R10, R23.reuse, RZ, 0xfc, !PT ;  /* 0x000000170a167212 */ /* 0x080fe400078efcff */
[-C--:B------:R-:W-:Y:S02]  /*06d0*/  LOP3.LUT R25, R9, R24.reuse, RZ, 0xfc, !PT ;  /* 0x0000001809197212 */ /* 0x080fe400078efcff */
[----:B------:R-:W-:Y:S01]  /*06e0*/  ISETP.GE.AND P0, PT, R22, RZ, PT ;  /* 0x000000ff1600720c */ /* 0x000fe20003f06270 */
[C---:B------:R-:W-:Y:S01]  /*06f0*/  IMAD R22, R10.reuse, UR7, R7 ;  /* 0x000000070a167c24 */ /* 0x040fe2000f8e0207 */
[----:B------:R-:W-:Y:S01]  /*0700*/  ISETP.GE.AND P1, PT, R25, RZ, PT ;  /* 0x000000ff1900720c */ /* 0x000fe20003f26270 */
[----:B------:R-:W-:Y:S01]  /*0710*/  USHF.R.S32.HI UR9, URZ, 0x1f, UR5 ;  /* 0x0000001fff097899 */ /* 0x000fe20008011405 */
[----:B------:R-:W-:Y:S02]  /*0720*/  VIMNMX R23, PT, PT, R10, R23, !PT ;  /* 0x000000170a177248 */ /* 0x000fe40007fe0100 */
[----:B------:R-:W-:-:S02]  /*0730*/  VIMNMX R24, PT, PT, R9, R24, !PT ;  /* 0x0000001809187248 */ /* 0x000fc40007fe0100 */
[----:B-1----:R-:W-:Y:S02]  /*0740*/  IADD3 R15, P3, PT, R11, UR5, RZ ;  /* 0x000000050b0f7c10 */ /* 0x002fe4000ff7e0ff */
[----:B------:R-:W-:Y:S02]  /*0750*/  IADD3 R17, P2, PT, R22, UR5, RZ ;  /* 0x0000000516117c10 */ /* 0x000fe4000ff5e0ff */
[----:B------:R-:W-:Y:S02]  /*0760*/  ISETP.GE.OR P0, PT, R23, UR7, !P0 ;  /* 0x0000000717007c0c */ /* 0x000fe4000c706670 */
[----:B------:R-:W-:Y:S02]  /*0770*/  ISETP.GE.OR P1, PT, R24, UR7, !P1 ;  /* 0x0000000718007c0c */ /* 0x000fe4000cf26670 */
[----:B------:R-:W-:Y:S02]  /*0780*/  IADD3.X R24, PT, PT, R20, UR9, RZ, P3, !PT ;  /* 0x0000000914187c10 */ /* 0x000fe40009ffe4ff */
[----:B------:R-:W-:-:S02]  /*0790*/  LEA.HI.X.SX32 R22, R22, UR9, 0x1, P2 ;  /* 0x0000000916167c11 */ /* 0x000fc400090f0eff */
[-C--:B0-----:R-:W-:Y:S02]  /*07a0*/  LEA R14, P3, R15, R2.reuse, 0x2 ;  /* 0x000000020f0e7211 */ /* 0x081fe400078610ff */
[----:B------:R-:W-:Y:S02]  /*07b0*/  LEA R16, P2, R17, R2, 0x2 ;  /* 0x0000000211107211 */ /* 0x000fe400078410ff */
[-C--:B------:R-:W-:Y:S02]  /*07c0*/  LEA.HI.X R15, R15, R3.reuse, R24, 0x2, P3 ;  /* 0x000000030f0f7211 */ /* 0x080fe400018f1418 */
[----:B------:R-:W-:Y:S01]  /*07d0*/  LEA.HI.X R17, R17, R3, R22, 0x2, P2 ;  /* 0x0000000311117211 */ /* 0x000fe200010f1416 */
[----:B---3--:R-:W-:-:S04]  /*07e0*/  FADD R18, -R21, R18 ;  /* 0x0000001215127221 */ /* 0x008fc80000000100 */
[----:B------:R-:W-:Y:S01]  /*07f0*/  FFMA R26, R18, R18, R13 ;  /* 0x00000012121a7223 */ /* 0x000fe2000000000d */
[----:B------:R-:W-:Y:S02]  /*0800*/  IMAD.MOV.U32 R13, RZ, RZ, RZ ;  /* 0x000000ffff0d7224 */ /* 0x000fe400078e00ff */
[----:B------:R-:W-:Y:S02]  /*0810*/  IMAD.MOV.U32 R18, RZ, RZ, RZ ;  /* 0x000000ffff127224 */ /* 0x000fe400078e00ff */
[----:B------:R0:W-:Y:S04]  /*0820*/  STG.E desc[UR10][R4.64], R26 ;  /* 0x0000001a04007986 */ /* 0x0001e8000c10190a */
[----:B------:R-:W2:Y:S04]  /*0830*/  @!P0 LDG.E R13, desc[UR10][R16.64+0x4] ;  /* 0x0000040a100d8981 */ /* 0x000ea8000c1e1900 */
[----:B------:R-:W2:Y:S01]  /*0840*/  @!P1 LDG.E R18, desc[UR10][R14.64+0x4] ;  /* 0x0000040a0e129981 */ /* 0x000ea2000c1e1900 */
[----:B------:R-:W-:-:S02]  /*0850*/  VIADD R21, R19, 0x2 ;  /* 0x0000000213157836 */ /* 0x000fc40000000000 */
[----:B------:R-:W-:-:S03]  /*0860*/  VIADD R24, R12, 0x2 ;  /* 0x000000020c187836 */ /* 0x000fc60000000000 */
[-C--:B------:R-:W-:Y:S02]  /*0870*/  LOP3.LUT R22, R10, R21.reuse, RZ, 0xfc, !PT ;  /* 0x000000150a167212 */ /* 0x080fe400078efcff */
[-C--:B------:R-:W-:Y:S02]  /*0880*/  LOP3.LUT R23, R9, R24.reuse, RZ, 0xfc, !PT ;  /* 0x0000001809177212 */ /* 0x080fe400078efcff */
[----:B------:R-:W-:Y:S02]  /*0890*/  ISETP.GE.AND P0, PT, R22, RZ, PT ;  /* 0x000000ff1600720c */ /* 0x000fe40003f06270 */
[----:B------:R-:W-:Y:S02]  /*08a0*/  ISETP.GE.AND P1, PT, R23, RZ, PT ;  /* 0x000000ff1700720c */ /* 0x000fe40003f26270 */
[----:B------:R-:W-:Y:S02]  /*08b0*/  VIMNMX R21, PT, PT, R10, R21, !PT ;  /* 0x000000150a157248 */ /* 0x000fe40007fe0100 */
[----:B------:R-:W-:-:S02]  /*08c0*/  VIMNMX R24, PT, PT, R9, R24, !PT ;  /* 0x0000001809187248 */ /* 0x000fc40007fe0100 */
[----:B------:R-:W-:Y:S02]  /*08d0*/  ISETP.GE.OR P0, PT, R21, UR7, !P0 ;  /* 0x0000000715007c0c */ /* 0x000fe4000c706670 */
[----:B------:R-:W-:Y:S01]  /*08e0*/  ISETP.GE.OR P1, PT, R24, UR7, !P1 ;  /* 0x0000000718007c0c */ /* 0x000fe2000cf26670 */
[----:B--2---:R-:W-:Y:S01]  /*08f0*/  FADD R13, -R18, R13 ;  /* 0x0000000d120d7221 */ /* 0x004fe20000000100 */
[----:B------:R-:W-:-:S03]  /*0900*/  IMAD.MOV.U32 R18, RZ, RZ, RZ ;  /* 0x000000ffff127224 */ /* 0x000fc600078e00ff */
[----:B0-----:R-:W-:Y:S01]  /*0910*/  FFMA R26, R13, R13, R26 ;  /* 0x0000000d0d1a7223 */ /* 0x001fe2000000001a */
[----:B------:R-:W-:-:S04]  /*0920*/  IMAD.MOV.U32 R13, RZ, RZ, RZ ;  /* 0x000000ffff0d7224 */ /* 0x000fc800078e00ff */
[----:B------:R0:W-:Y:S04]  /*0930*/  STG.E desc[UR10][R4.64], R26 ;  /* 0x0000001a04007986 */ /* 0x0001e8000c10190a */
[----:B------:R-:W2:Y:S04]  /*0940*/  @!P0 LDG.E R13, desc[UR10][R16.64+0x8] ;  /* 0x0000080a100d8981 */ /* 0x000ea8000c1e1900 */
[----:B------:R-:W2:Y:S01]  /*0950*/  @!P1 LDG.E R18, desc[UR10][R14.64+0x8] ;  /* 0x0000080a0e129981 */ /* 0x000ea2000c1e1900 */
[----:B------:R-:W-:Y:S02]  /*0960*/  VIADD R19, R19, 0x3 ;  /* 0x0000000313137836 */ /* 0x000fe40000000000 */
        /* <DEDUP_REMOVED lines=9> */
[----:B------:R-:W-:Y:S02]  /*0a00*/  IMAD.MOV.U32 R12, RZ, RZ, RZ ;  /* 0x000000ffff0c7224 */ /* 0x000fe400078e00ff */
[----:B--2---:R-:W-:-:S04]  /*0a10*/  FADD R13, -R18, R13 ;  /* 0x0000000d120d7221 */ /* 0x004fc80000000100 */
[----:B0-----:R-:W-:Y:S01]  /*0a20*/  FFMA R26, R13, R13, R26 ;  /* 0x0000000d0d1a7223 */ /* 0x001fe2000000001a */
[----:B------:R-:W-:-:S04]  /*0a30*/  IMAD.MOV.U32 R13, RZ, RZ, RZ ;  /* 0x000000ffff0d7224 */ /* 0x000fc800078e00ff */
[----:B------:R2:W-:Y:S04]  /*0a40*/  STG.E desc[UR10][R4.64], R26 ;  /* 0x0000001a04007986 */ /* 0x0005e8000c10190a */
[----:B------:R-:W3:Y:S04]  /*0a50*/  @!P0 LDG.E R12, desc[UR10][R16.64+0xc] ;  /* 0x00000c0a100c8981 */ /* 0x000ee8000c1e1900 */
[----:B------:R-:W3:Y:S01]  /*0a60*/  @!P1 LDG.E R13, desc[UR10][R14.64+0xc] ;  /* 0x00000c0a0e0d9981 */ /* 0x000ee2000c1e1900 */
[----:B------:R-:W-:-:S04]  /*0a70*/  UIADD3 UR5, UPT, UPT, UR5, 0x4, URZ ;  /* 0x0000000405057890 */ /* 0x000fc8000fffe0ff */
[----:B------:R-:W-:Y:S01]  /*0a80*/  UISETP.NE.AND UP1, UPT, UR5, UR6, UPT ;  /* 0x000000060500728c */ /* 0x000fe2000bf25270 */
[----:B---3--:R-:W-:-:S04]  /*0a90*/  FADD R13, -R13, R12 ;  /* 0x0000000c0d0d7221 */ /* 0x008fc80000000100 */
[----:B------:R-:W-:-:S05]  /*0aa0*/  FFMA R13, R13, R13, R26 ;  /* 0x0000000d0d0d7223 */ /* 0x000fca000000001a */
[----:B------:R2:W-:Y:S01]  /*0ab0*/  STG.E desc[UR10][R4.64], R13 ;  /* 0x0000000d04007986 */ /* 0x0005e2000c10190a */
[----:B------:R-:W-:Y:S05]  /*0ac0*/  BRA.U UP1, `(.L_x_24) ;  /* 0xfffffff901a47547 */ /* 0x000fea000b83ffff */
[----:B------:R-:W-:-:S05]  /*0ad0*/  UMOV UR5, UR6 ;  /* 0x0000000600057c82 */ /* 0x000fca0008000000 */
.L_x_23:
[----:B------:R-:W-:-:S09]  /*0ae0*/  UISETP.NE.AND UP1, UPT, UR8, URZ, UPT ;  /* 0x000000ff0800728c */ /* 0x000fd2000bf25270 */
[----:B------:R-:W-:Y:S05]  /*0af0*/  BRA.U !UP1, `(.L_x_25) ;  /* 0x0000000509407547 */ /* 0x000fea000b800000 */
[----:B------:R-:W0:Y:S01]  /*0b00*/  LDCU UR9, c[0x0][0x394] ;  /* 0x00007280ff0977ac */ /* 0x000e220008000800 */
[----:B------:R-:W-:Y:S02]  /*0b10*/  UISETP.NE.AND UP1, UPT, UR8, 0x1, UPT ;  /* 0x000000010800788c */ /* 0x000fe4000bf25270 */
[----:B0-----:R-:W-:-:S07]  /*0b20*/  ULOP3.LUT UP2, URZ, UR9, 0x1, URZ, 0xc0, !UPT ;  /* 0x0000000109ff7892 */ /* 0x001fce000f84c0ff */
[----:B------:R-:W-:Y:S05]  /*0b30*/  BRA.U !UP1, `(.L_x_26) ;  /* 0x0000000109d07547 */ /* 0x000fea000b800000 */
[----:B------:R-:W-:Y:S01]  /*0b40*/  VIADD R21, R7, UR5 ;  /* 0x0000000507157c36 */ /* 0x000fe20008000000 */
[----:B------:R-:W-:-:S04]  /*0b50*/  IADD3 R18, PT, PT, R8, UR5, RZ ;  /* 0x0000000508127c10 */ /* 0x000fc8000fffe0ff */
[CC--:B------:R-:W-:Y:S02]  /*0b60*/  LOP3.LUT R2, R10.reuse, R21.reuse, RZ, 0xfc, !PT ;  /* 0x000000150a027212 */ /* 0x0c0fe400078efcff */
[CC--:B------:R-:W-:Y:S02]  /*0b70*/  LOP3.LUT R12, R9.reuse, R18.reuse, RZ, 0xfc, !PT ;  /* 0x00000012090c7212 */ /* 0x0c0fe400078efcff */
[----:B------:R-:W-:Y:S02]  /*0b80*/  VIMNMX R3, PT, PT, R10, R21, !PT ;  /* 0x000000150a037248 */ /* 0x000fe40007fe0100 */
[----:B------:R-:W-:Y:S02]  /*0b90*/  ISETP.GE.AND P0, PT, R2, RZ, PT ;  /* 0x000000ff0200720c */ /* 0x000fe40003f06270 */
[----:B------:R-:W-:Y:S01]  /*0ba0*/  ISETP.GE.AND P1, PT, R12, RZ, PT ;  /* 0x000000ff0c00720c */ /* 0x000fe20003f26270 */
[----:B------:R-:W-:Y:S01]  /*0bb0*/  IMAD.MOV.U32 R12, RZ, RZ, RZ ;  /* 0x000000ffff0c7224 */ /* 0x000fe200078e00ff */
[----:B------:R-:W-:-:S02]  /*0bc0*/  VIMNMX R2, PT, PT, R9, R18, !PT ;  /* 0x0000001209027248 */ /* 0x000fc40007fe0100 */
[----:B------:R-:W-:Y:S02]  /*0bd0*/  ISETP.GE.OR P0, PT, R3, UR7, !P0 ;  /* 0x0000000703007c0c */ /* 0x000fe4000c706670 */
[----:B------:R-:W-:-:S11]  /*0be0*/  ISETP.GE.OR P1, PT, R2, UR7, !P1 ;  /* 0x0000000702007c0c */ /* 0x000fd6000cf26670 */
[----:B------:R-:W0:Y:S01]  /*0bf0*/  @!P0 LDC.64 R14, c[0x0][0x380] ;  /* 0x0000e000ff0e8b82 */ /* 0x000e220000000a00 */
[----:B------:R-:W-:Y:S02]  /*0c00*/  @!P0 IMAD R17, R10, UR7, R21 ;  /* 0x000000070a118c24 */ /* 0x000fe4000f8e0215 */
[----:B------:R-:W-:-:S05]  /*0c10*/  @!P1 IMAD R19, R9, UR7, R18 ;  /* 0x0000000709139c24 */ /* 0x000fca000f8e0212 */
[----:B------:R-:W1:Y:S01]  /*0c20*/  @!P1 LDC.64 R2, c[0x0][0x380] ;  /* 0x0000e000ff029b82 */ /* 0x000e620000000a00 */
[----:B0-----:R-:W-:-:S04]  /*0c30*/  @!P0 IMAD.WIDE R14, R17, 0x4, R14 ;  /* 0x00000004110e8825 */ /* 0x001fc800078e020e */
[----:B------:R-:W-:Y:S01]  /*0c40*/  IMAD.MOV.U32 R17, RZ, RZ, RZ ;  /* 0x000000ffff117224 */ /* 0x000fe200078e00ff */
[----:B------:R-:W3:Y:S01]  /*0c50*/  @!P0 LDG.E R12, desc[UR10][R14.64] ;  /* 0x0000000a0e0c8981 */ /* 0x000ee2000c1e1900 */
[----:B-1----:R-:W-:-:S05]  /*0c60*/  @!P1 IMAD.WIDE R2, R19, 0x4, R2 ;  /* 0x0000000413029825 */ /* 0x002fca00078e0202 */
[----:B------:R0:W3:Y:S01]  /*0c70*/  @!P1 LDG.E R17, desc[UR10][R2.64] ;  /* 0x0000000a02119981 */ /* 0x0000e2000c1e1900 */
[----:B------:R-:W-:Y:S02]  /*0c80*/  VIADD R18, R18, 0x1 ;  /* 0x0000000112127836 */ /* 0x000fe40000000000 */
[----:B------:R-:W-:-:S03]  /*0c90*/  VIADD R19, R21, 0x1 ;  /* 0x0000000115137836 */ /* 0x000fc60000000000 */
[CC--:B------:R-:W-:Y:S02]  /*0ca0*/  LOP3.LUT R20, R9.reuse, R18.reuse, RZ, 0xfc, !PT ;  /* 0x0000001209147212 */ /* 0x0c0fe400078efcff */
[-C--:B------:R-:W-:Y:S02]  /*0cb0*/  LOP3.LUT R16, R10, R19.reuse, RZ, 0xfc, !PT ;  /* 0x000000130a107212 */ /* 0x080fe400078efcff */
[----:B------:R-:W-:Y:S02]  /*0cc0*/  ISETP.GE.AND P0, PT, R20, RZ, PT ;  /* 0x000000ff1400720c */ /* 0x000fe40003f06270 */
[----:B------:R-:W-:Y:S02]  /*0cd0*/  VIMNMX R18, PT, PT, R9, R18, !PT ;  /* 0x0000001209127248 */ /* 0x000fe40007fe0100 */
[----:B------:R-:W-:Y:S02]  /*0ce0*/  ISETP.GE.AND P1, PT, R16, RZ, PT ;  /* 0x000000ff1000720c */ /* 0x000fe40003f26270 */
[----:B------:R-:W-:-:S02]  /*0cf0*/  VIMNMX R19, PT, PT, R10, R19, !PT ;  /* 0x000000130a137248 */ /* 0x000fc40007fe0100 */
[----:B------:R-:W-:Y:S02]  /*0d00*/  ISETP.GE.OR P0, PT, R18, UR7, !P0 ;  /* 0x0000000712007c0c */ /* 0x000fe4000c706670 */
[----:B------:R-:W-:-:S11]  /*0d10*/  ISETP.GE.OR P1, PT, R19, UR7, !P1 ;  /* 0x0000000713007c0c */ /* 0x000fd6000cf26670 */
[----:B0-----:R-:W0:Y:S08]  /*0d20*/  @!P0 LDC.64 R2, c[0x0][0x380] ;  /* 0x0000e000ff028b82 */ /* 0x001e300000000a00 */
[----:B------:R-:W1:Y:S01]  /*0d30*/  @!P1 LDC.64 R14, c[0x0][0x380] ;  /* 0x0000e000ff0e9b82 */ /* 0x000e620000000a00 */
[----:B------:R-:W-:Y:S01]  /*0d40*/  @!P1 IMAD R19, R10, UR7, R7 ;  /* 0x000000070a139c24 */ /* 0x000fe2000f8e0207 */
[----:B------:R-:W-:-:S04]  /*0d50*/  @!P0 IADD3 R16, P3, PT, R11, UR5, RZ ;  /* 0x000000050b108c10 */ /* 0x000fc8000ff7e0ff */
[----:B------:R-:W-:Y:S02]  /*0d60*/  @!P1 IADD3 R18, P2, PT, R19, UR5, RZ ;  /* 0x0000000513129c10 */ /* 0x000fe4000ff5e0ff */
[----:B------:R-:W-:Y:S02]  /*0d70*/  @!P0 LEA.HI.X.SX32 R11, R11, RZ, 0x1, P3 ;  /* 0x000000ff0b0b8211 */ /* 0x000fe400018f0eff */
[----:B0-----:R-:W-:-:S04]  /*0d80*/  @!P0 LEA R2, P3, R16, R2, 0x2 ;  /* 0x0000000210028211 */ /* 0x001fc800078610ff */
[----:B------:R-:W-:Y:S01]  /*0d90*/  @!P0 LEA.HI.X R3, R16, R3, R11, 0x2, P3 ;  /* 0x0000000310038211 */ /* 0x000fe200018f140b */
[----:B------:R-:W-:Y:S02]  /*0da0*/  IMAD.MOV.U32 R11, RZ, RZ, RZ ;  /* 0x000000ffff0b7224 */ /* 0x000fe400078e00ff */
[----:B---3--:R-:W-:Y:S01]  /*0db0*/  FADD R12, -R17, R12 ;  /* 0x0000000c110c7221 */ /* 0x008fe20000000100 */
[----:B------:R-:W-:Y:S02]  /*0dc0*/  @!P1 LEA.HI.X.SX32 R17, R19, RZ, 0x1, P2 ;  /* 0x000000ff13119211 */ /* 0x000fe400010f0eff */
[----:B-1----:R-:W-:Y:S01]  /*0dd0*/  @!P1 LEA R14, P2, R18, R14, 0x2 ;  /* 0x0000000e120e9211 */ /* 0x002fe200078410ff */
[----:B------:R-:W-:Y:S01]  /*0de0*/  FFMA R16, R12, R12, R13 ;  /* 0x0000000c0c107223 */ /* 0x000fe2000000000d */
[----:B------:R-:W-:Y:S02]  /*0df0*/  IMAD.MOV.U32 R12, RZ, RZ, RZ ;  /* 0x000000ffff0c7224 */ /* 0x000fe400078e00ff */
[----:B------:R-:W-:-:S02]  /*0e00*/  @!P1 LEA.HI.X R15, R18, R15, R17, 0x2, P2 ;  /* 0x0000000f120f9211 */ /* 0x000fc400010f1411 */
[----:B------:R0:W-:Y:S04]  /*0e10*/  STG.E desc[UR10][R4.64], R16 ;  /* 0x0000001004007986 */ /* 0x0001e8000c10190a */
[----:B------:R-:W3:Y:S04]  /*0e20*/  @!P0 LDG.E R12, desc[UR10][R2.64+0x4] ;  /* 0x0000040a020c8981 */ /* 0x000ee8000c1e1900 */
[----:B------:R-:W3:Y:S01]  /*0e30*/  @!P1 LDG.E R11, desc[UR10][R14.64+0x4] ;  /* 0x0000040a0e0b9981 */ /* 0x000ee2000c1e1900 */
[----:B------:R-:W-:Y:S01]  /*0e40*/  UIADD3 UR5, UPT, UPT, UR5, 0x2, URZ ;  /* 0x0000000205057890 */ /* 0x000fe2000fffe0ff */
[----:B---3--:R-:W-:-:S04]  /*0e50*/  FADD R11, -R12, R11 ;  /* 0x0000000b0c0b7221 */ /* 0x008fc80000000100 */
[----:B--2---:R-:W-:-:S05]  /*0e60*/  FFMA R13, R11, R11, R16 ;  /* 0x0000000b0b0d7223 */ /* 0x004fca0000000010 */
[----:B------:R0:W-:Y:S02]  /*0e70*/  STG.E desc[UR10][R4.64], R13 ;  /* 0x0000000d04007986 */ /* 0x0001e4000c10190a */
.L_x_26:
[----:B------:R-:W-:Y:S05]  /*0e80*/  BRA.U !UP2, `(.L_x_25) ;  /* 0x000000010a5c7547 */ /* 0x000fea000b800000 */
[----:B------:R-:W-:Y:S02]  /*0e90*/  VIADD R11, R7, UR5 ;  /* 0x00000005070b7c36 */ /* 0x000fe40008000000 */
[----:B------:R-:W-:-:S03]  /*0ea0*/  VIADD R12, R8, UR5 ;  /* 0x00000005080c7c36 */ /* 0x000fc60008000000 */
[-C--:B------:R-:W-:Y:S02]  /*0eb0*/  LOP3.LUT R2, R10, R11.reuse, RZ, 0xfc, !PT ;  /* 0x0000000b0a027212 */ /* 0x080fe400078efcff */
[CC--:B------:R-:W-:Y:S02]  /*0ec0*/  LOP3.LUT R14, R9.reuse, R12.reuse, RZ, 0xfc, !PT ;  /* 0x0000000c090e7212 */ /* 0x0c0fe400078efcff */
[----:B------:R-:W-:Y:S02]  /*0ed0*/  ISETP.GE.AND P0, PT, R2, RZ, PT ;  /* 0x000000ff0200720c */ /* 0x000fe40003f06270 */
[----:B------:R-:W-:Y:S02]  /*0ee0*/  VIMNMX R3, PT, PT, R10, R11, !PT ;  /* 0x0000000b0a037248 */ /* 0x000fe40007fe0100 */
[----:B------:R-:W-:Y:S02]  /*0ef0*/  ISETP.GE.AND P1, PT, R14, RZ, PT ;  /* 0x000000ff0e00720c */ /* 0x000fe40003f26270 */
[----:B------:R-:W-:-:S02]  /*0f00*/  VIMNMX R2, PT, PT, R9, R12, !PT ;  /* 0x0000000c09027248 */ /* 0x000fc40007fe0100 */
[----:B------:R-:W-:Y:S02]  /*0f10*/  ISETP.GE.OR P0, PT, R3, UR7, !P0 ;  /* 0x0000000703007c0c */ /* 0x000fe4000c706670 */
[----:B------:R-:W-:-:S11]  /*0f20*/  ISETP.GE.OR P1, PT, R2, UR7, !P1 ;  /* 0x0000000702007c0c */ /* 0x000fd6000cf26670 */
[----:B------:R-:W1:Y:S01]  /*0f30*/  @!P0 LDC.64 R14, c[0x0][0x380] ;  /* 0x0000e000ff0e8b82 */ /* 0x000e620000000a00 */
[----:B------:R-:W-:Y:S02]  /*0f40*/  @!P0 IMAD R11, R10, UR7, R11 ;  /* 0x000000070a0b8c24 */ /* 0x000fe4000f8e020b */
[----:B------:R-:W-:Y:S02]  /*0f50*/  @!P1 IMAD R17, R9, UR7, R12 ;  /* 0x0000000709119c24 */ /* 0x000fe4000f8e020c */
[----:B------:R-:W-:Y:S02]  /*0f60*/  IMAD.MOV.U32 R9, RZ, RZ, RZ ;  /* 0x000000ffff097224 */ /* 0x000fe400078e00ff */
[----:B------:R-:W-:Y:S01]  /*0f70*/  IMAD.MOV.U32 R12, RZ, RZ, RZ ;  /* 0x000000ffff0c7224 */ /* 0x000fe200078e00ff */
[----:B------:R-:W3:Y:S01]  /*0f80*/  @!P1 LDC.64 R2, c[0x0][0x380] ;  /* 0x0000e000ff029b82 */ /* 0x000ee20000000a00 */
[----:B-1----:R-:W-:-:S05]  /*0f90*/  @!P0 IMAD.WIDE R10, R11, 0x4, R14 ;  /* 0x000000040b0a8825 */ /* 0x002fca00078e020e */
[----:B------:R-:W4:Y:S01]  /*0fa0*/  @!P0 LDG.E R9, desc[UR10][R10.64] ;  /* 0x0000000a0a098981 */ /* 0x000f22000c1e1900 */
[----:B---3--:R-:W-:-:S05]  /*0fb0*/  @!P1 IMAD.WIDE R2, R17, 0x4, R2 ;  /* 0x0000000411029825 */ /* 0x008fca00078e0202 */
[----:B------:R-:W4:Y:S02]  /*0fc0*/  @!P1 LDG.E R12, desc[UR10][R2.64] ;  /* 0x0000000a020c9981 */ /* 0x000f24000c1e1900 */
[----:B----4-:R-:W-:-:S04]  /*0fd0*/  FADD R12, -R12, R9 ;  /* 0x000000090c0c7221 */ /* 0x010fc80000000100 */
[----:B0-2---:R-:W-:-:S05]  /*0fe0*/  FFMA R13, R12, R12, R13 ;  /* 0x0000000c0c0d7223 */ /* 0x005fca000000000d */
[----:B------:R1:W-:Y:S02]  /*0ff0*/  STG.E desc[UR10][R4.64], R13 ;  /* 0x0000000d04007986 */ /* 0x0003e4000c10190a */
.L_x_25:
[----:B------:R-:W-:Y:S05]  /*1000*/  BRA.U UP0, `(.L_x_27) ;  /* 0xfffffff5001c7547 */ /* 0x000fea000b83ffff */
.L_x_22:
[----:B------:R-:W-:Y:S08]  /*1010*/  BAR.SYNC.DEFER_BLOCKING 0x0 ;  /* 0x0000000000007b1d */ /* 0x000ff00000010000 */
[----:B------:R-:W3:Y:S01]  /*1020*/  LDC R7, c[0x0][0x39c] ;  /* 0x0000e700ff077b82 */ /* 0x000ee20000000800 */
[----:B------:R-:W4:Y:S01]  /*1030*/  LDG.E R0, desc[UR10][R4.64] ;  /* 0x0000000a04007981 */ /* 0x000f22000c1e1900 */
[----:B------:R-:W-:Y:S01]  /*1040*/  BSSY.RECONVERGENT B0, `(.L_x_28) ;  /* 0x000000e000007945 */ /* 0x000fe20003800200 */
[----:B---3--:R-:W-:-:S04]  /*1050*/  FMUL R7, R7, R7 ;  /* 0x0000000707077220 */ /* 0x008fc80000400000 */
[----:B------:R-:W3:Y:S02]  /*1060*/  MUFU.RCP R2, R7 ;  /* 0x0000000700027308 */ /* 0x000ee40000001000 */
[----:B---3--:R-:W-:-:S04]  /*1070*/  FFMA R3, -R7, R2, 1 ;  /* 0x3f80000007037423 */ /* 0x008fc80000000102 */
[----:B------:R-:W-:Y:S02]  /*1080*/  FFMA R3, R2, R3, R2 ;  /* 0x0000000302037223 */ /* 0x000fe40000000002 */
[----:B----4-:R-:W3:Y:S02]  /*1090*/  FCHK P0, -R0, R7 ;  /* 0x0000000700007302 */ /* 0x010ee40000000100 */
[----:B------:R-:W-:-:S04]  /*10a0*/  FFMA R2, -R0, R3, RZ ;  /* 0x0000000300027223 */ /* 0x000fc800000001ff */
[----:B------:R-:W-:-:S04]  /*10b0*/  FFMA R6, -R7, R2, -R0 ;  /* 0x0000000207067223 */ /* 0x000fc80000000900 */
[----:B------:R-:W-:Y:S01]  /*10c0*/  FFMA R2, R3, R6, R2 ;  /* 0x0000000603027223 */ /* 0x000fe20000000002 */
[----:B---3--:R-:W-:Y:S06]  /*10d0*/  @!P0 BRA `(.L_x_29) ;  /* 0x0000000000108947 */ /* 0x008fec0003800000 */
[----:B------:R-:W-:Y:S01]  /*10e0*/  FADD R3, -R0, -RZ ;  /* 0x800000ff00037221 */ /* 0x000fe20000000100 */
[----:B------:R-:W-:-:S07]  /*10f0*/  MOV R2, 0x1110 ;  /* 0x0000111000027802 */ /* 0x000fce0000000f00 */
[----:B012---:R-:W-:Y:S05]  /*1100*/  CALL.REL.NOINC `($__internal_1_$__cuda_sm3x_div_rn_noftz_f32_slowpath) ;  /* 0x0000000000387944 */ /* 0x007fea0003c00000 */
[----:B------:R-:W-:-:S07]  /*1110*/  IMAD.MOV.U32 R2, RZ, RZ, R0 ;  /* 0x000000ffff027224 */ /* 0x000fce00078e0000 */
.L_x_29:
[----:B------:R-:W-:Y:S05]  /*1120*/  BSYNC.RECONVERGENT B0 ;  /* 0x0000000000007941 */ /* 0x000fea0003800200 */
.L_x_28:
[----:B------:R-:W-:Y:S02]  /*1130*/  IMAD.MOV.U32 R3, RZ, RZ, 0x3bbb989d ;  /* 0x3bbb989dff037424 */ /* 0x000fe400078e00ff */
[----:B------:R-:W-:Y:S02]  /*1140*/  IMAD.MOV.U32 R7, RZ, RZ, 0x437c0000 ;  /* 0x437c0000ff077424 */ /* 0x000fe400078e00ff */
[----:B------:R-:W-:-:S04]  /*1150*/  FFMA.SAT R0, R2, R3, 0.5 ;  /* 0x3f00000002007423 */ /* 0x000fc80000002003 */
[----:B------:R-:W-:-:S04]  /*1160*/  FFMA.RM R0, R0, R7, 12582913 ;  /* 0x4b40000100007423 */ /* 0x000fc80000004007 */
[C---:B------:R-:W-:Y:S01]  /*1170*/  FADD R3, R0.reuse, -12583039 ;  /* 0xcb40007f00037421 */ /* 0x040fe20000000000 */
[----:B------:R-:W-:-:S03]  /*1180*/  IMAD.SHL.U32 R0, R0, 0x800000, RZ ;  /* 0x0080000000007824 */ /* 0x000fc600078e00ff */
[----:B------:R-:W-:-:S04]  /*1190*/  FFMA R3, R2, 1.4426950216293334961, -R3 ;  /* 0x3fb8aa3b02037823 */ /* 0x000fc80000000803 */
[----:B------:R-:W-:-:S06]  /*11a0*/  FFMA R3, R2, 1.925963033500011079e-08, R3 ;  /* 0x32a5706002037823 */ /* 0x000fcc0000000003 */
[----:B------:R-:W3:Y:S02]  /*11b0*/  MUFU.EX2 R3, R3 ;  /* 0x0000000300037308 */ /* 0x000ee40000000800 */
[----:B---3--:R-:W-:-:S05]  /*11c0*/  FMUL R7, R0, R3 ;  /* 0x0000000300077220 */ /* 0x008fca0000400000 */
[----:B------:R-:W-:Y:S01]  /*11d0*/  STG.E desc[UR10][R4.64], R7 ;  /* 0x0000000704007986 */ /* 0x000fe2000c10190a */
[----:B------:R-:W-:Y:S05]  /*11e0*/  EXIT ;  /* 0x000000000000794d */ /* 0x000fea0003800000 */
        .weak           $__internal_1_$__cuda_sm3x_div_rn_noftz_f32_slowpath
        .type           $__internal_1_$__cuda_sm3x_div_rn_noftz_f32_slowpath,@function
        .size           $__internal_1_$__cuda_sm3x_div_rn_noftz_f32_slowpath,(.L_x_43 - $__internal_1_$__cuda_sm3x_div_rn_noftz_f32_slowpath)
$__internal_1_$__cuda_sm3x_div_rn_noftz_f32_slowpath:
[----:B------:R-:W-:Y:S01]  /*11f0*/  SHF.R.U32.HI R6, RZ, 0x17, R7 ;  /* 0x00000017ff067819 */ /* 0x000fe20000011607 */
[----:B------:R-:W-:Y:S01]  /*1200*/  BSSY.RECONVERGENT B1, `(.L_x_30) ;  /* 0x0000063000017945 */ /* 0x000fe20003800200 */
[----:B------:R-:W-:Y:S02]  /*1210*/  SHF.R.U32.HI R0, RZ, 0x17, R3 ;  /* 0x00000017ff007819 */ /* 0x000fe40000011603 */
[----:B------:R-:W-:Y:S02]  /*1220*/  LOP3.LUT R8, R6, 0xff, RZ, 0xc0, !PT ;  /* 0x000000ff06087812 */ /* 0x000fe400078ec0ff */
[----:B------:R-:W-:-:S03]  /*1230*/  LOP3.LUT R6, R0, 0xff, RZ, 0xc0, !PT ;  /* 0x000000ff00067812 */ /* 0x000fc600078ec0ff */
[----:B------:R-:W-:Y:S02]  /*1240*/  VIADD R11, R8, 0xffffffff ;  /* 0xffffffff080b7836 */ /* 0x000fe40000000000 */
[----:B------:R-:W-:-:S03]  /*1250*/  VIADD R10, R6, 0xffffffff ;  /* 0xffffffff060a7836 */ /* 0x000fc60000000000 */
[----:B------:R-:W-:-:S04]  /*1260*/  ISETP.GT.U32.AND P0, PT, R11, 0xfd, PT ;  /* 0x000000fd0b00780c */ /* 0x000fc80003f04070 */
[----:B------:R-:W-:-:S13]  /*1270*/  ISETP.GT.U32.OR P0, PT, R10, 0xfd, P0 ;  /* 0x000000fd0a00780c */ /* 0x000fda0000704470 */
[----:B------:R-:W-:Y:S01]  /*1280*/  @!P0 MOV R9, RZ ;  /* 0x000000ff00098202 */ /* 0x000fe20000000f00 */
[----:B------:R-:W-:Y:S06]  /*1290*/  @!P0 BRA `(.L_x_31) ;  /* 0x0000000000608947 */ /* 0x000fec0003800000 */
[----:B------:R-:W-:Y:S01]  /*12a0*/  FSETP.GTU.FTZ.AND P0, PT, |R3|, +INF , PT ;  /* 0x7f8000000300780b */ /* 0x000fe20003f1c200 */
[----:B------:R-:W-:Y:S01]  /*12b0*/  IMAD.MOV.U32 R0, RZ, RZ, R7 ;  /* 0x000000ffff007224 */ /* 0x000fe200078e0007 */
        /* <DEDUP_REMOVED lines=22> */
.L_x_31:
[----:B------:R-:W-:Y:S01]  /*1420*/  LEA R0, R8, 0xc0800000, 0x17 ;  /* 0xc080000008007811 */ /* 0x000fe200078eb8ff */
[----:B------:R-:W-:Y:S01]  /*1430*/  VIADD R6, R6, 0xffffff81 ;  /* 0xffffff8106067836 */ /* 0x000fe20000000000 */
[----:B------:R-:W-:Y:S03]  /*1440*/  BSSY.RECONVERGENT B2, `(.L_x_36) ;  /* 0x0000035000027945 */ /* 0x000fe60003800200 */
[----:B------:R-:W-:Y:S02]  /*1450*/  IMAD.IADD R7, R7, 0x1, -R0 ;  /* 0x0000000107077824 */ /* 0x000fe400078e0a00 */
[C---:B------:R-:W-:Y:S01]  /*1460*/  IMAD R0, R6.reuse, -0x800000, R3 ;  /* 0xff80000006007824 */ /* 0x040fe200078e0203 */
[----:B------:R-:W-:Y:S01]  /*1470*/  IADD3 R6, PT, PT, R6, 0x7f, -R8 ;  /* 0x0000007f06067810 */ /* 0x000fe20007ffe808 */
[----:B------:R-:W0:Y:S01]  /*1480*/  MUFU.RCP R10, R7 ;  /* 0x00000007000a7308 */ /* 0x000e220000001000 */
[----:B------:R-:W-:-:S03]  /*1490*/  FADD.FTZ R11, -R7, -RZ ;  /* 0x800000ff070b7221 */ /* 0x000fc60000010100 */
[----:B------:R-:W-:Y:S02]  /*14a0*/  IMAD.IADD R6, R6, 0x1, R9 ;  /* 0x0000000106067824 */ /* 0x000fe400078e0209 */
        /* <DEDUP_REMOVED lines=21> */
[C---:B------:R-:W-:Y:S02]  /*1600*/  VIADD R8, R9.reuse, 0x20 ;  /* 0x0000002009087836 */ /* 0x040fe40000000000 */
[CCC-:B------:R-:W-:Y:S01]  /*1610*/  FFMA.RM R6, R12.reuse, R10.reuse, R13.reuse ;  /* 0x0000000a0c067223 */ /* 0x1c0fe2000000400d */
[----:B------:R-:W-:Y:S02]  /*1620*/  ISETP.NE.AND P2, PT, R9, RZ, PT ;  /* 0x000000ff0900720c */ /* 0x000fe40003f45270 */
[----:B------:R-:W-:Y:S01]  /*1630*/  LOP3.LUT R7, R3, 0x7fffff, RZ, 0xc0, !PT ;  /* 0x007fffff03077812 */ /* 0x000fe200078ec0ff */
[----:B------:R-:W-:Y:S01]  /*1640*/  FFMA.RP R3, R12, R10, R13 ;  /* 0x0000000a0c037223 */ /* 0x000fe2000000800d */
[----:B------:R-:W-:Y:S01]  /*1650*/  ISETP.NE.AND P1, PT, R9, RZ, PT ;  /* 0x000000ff0900720c */ /* 0x000fe20003f25270 */
[----:B------:R-:W-:Y:S01]  /*1660*/  IMAD.MOV R9, RZ, RZ, -R9 ;  /* 0x000000ffff097224 */ /* 0x000fe200078e0a09 */
[----:B------:R-:W-:-:S02]  /*1670*/  LOP3.LUT R7, R7, 0x800000, RZ, 0xfc, !PT ;  /* 0x0080000007077812 */ /* 0x000fc400078efcff */
[----:B------:R-:W-:Y:S02]  /*1680*/  FSETP.NEU.FTZ.AND P0, PT, R3, R6, PT ;  /* 0x000000060300720b */ /* 0x000fe40003f1d000 */
[----:B------:R-:W-:Y:S02]  /*1690*/  SHF.L.U32 R8, R7, R8, RZ ;  /* 0x0000000807087219 */ /* 0x000fe400000006ff */
[----:B------:R-:W-:Y:S02]  /*16a0*/  SEL R6, R9, RZ, P2 ;  /* 0x000000ff09067207 */ /* 0x000fe40001000000 */
[----:B------:R-:W-:Y:S02]  /*16b0*/  ISETP.NE.AND P1, PT, R8, RZ, P1 ;  /* 0x000000ff0800720c */ /* 0x000fe40000f25270 */
[----:B------:R-:W-:Y:S02]  /*16c0*/  SHF.R.U32.HI R6, RZ, R6, R7 ;  /* 0x00000006ff067219 */ /* 0x000fe40000011607 */
[----:B------:R-:W-:-:S02]  /*16d0*/  PLOP3.LUT P0, PT, P0, P1, PT, 0xf8, 0x8f ;  /* 0x00000000008f781c */ /* 0x000fc40000703f70 */
[----:B------:R-:W-:Y:S02]  /*16e0*/  SHF.R.U32.HI R8, RZ, 0x1, R6 ;  /* 0x00000001ff087819 */ /* 0x000fe40000011606 */
[----:B------:R-:W-:-:S04]  /*16f0*/  SEL R3, RZ, 0x1, !P0 ;  /* 0x00000001ff037807 */ /* 0x000fc80004000000 */
[----:B------:R-:W-:-:S04]  /*1700*/  LOP3.LUT R3, R3, 0x1, R8, 0xf8, !PT ;  /* 0x0000000103037812 */ /* 0x000fc800078ef808 */
[----:B------:R-:W-:-:S05]  /*1710*/  LOP3.LUT R3, R3, R6, RZ, 0xc0, !PT ;  /* 0x0000000603037212 */ /* 0x000fca00078ec0ff */
[----:B------:R-:W-:-:S05]  /*1720*/  IMAD.IADD R3, R8, 0x1, R3 ;  /* 0x0000000108037824 */ /* 0x000fca00078e0203 */
[----:B------:R-:W-:Y:S01]  /*1730*/  LOP3.LUT R0, R3, R0, RZ, 0xfc, !PT ;  /* 0x0000000003007212 */ /* 0x000fe200078efcff */
[----:B------:R-:W-:Y:S06]  /*1740*/  BRA `(.L_x_39) ;  /* 0x0000000000107947 */ /* 0x000fec0003800000 */
.L_x_38:
[----:B------:R-:W-:-:S04]  /*1750*/  LOP3.LUT R0, R0, 0x80000000, RZ, 0xc0, !PT ;  /* 0x8000000000007812 */ /* 0x000fc800078ec0ff */
[----:B------:R-:W-:Y:S01]  /*1760*/  LOP3.LUT R0, R0, 0x7f800000, RZ, 0xfc, !PT ;  /* 0x7f80000000007812 */ /* 0x000fe200078efcff */
[----:B------:R-:W-:Y:S06]  /*1770*/  BRA `(.L_x_39) ;  /* 0x0000000000047947 */ /* 0x000fec0003800000 */
.L_x_37:
[----:B------:R-:W-:-:S07]  /*1780*/  IMAD R0, R6, 0x800000, R0 ;  /* 0x0080000006007824 */ /* 0x000fce00078e0200 */
.L_x_39:
[----:B------:R-:W-:Y:S05]  /*1790*/  BSYNC.RECONVERGENT B2 ;  /* 0x0000000000027941 */ /* 0x000fea0003800200 */
.L_x_36:
[----:B------:R-:W-:Y:S05]  /*17a0*/  BRA `(.L_x_40) ;  /* 0x0000000000207947 */ /* 0x000fea0003800000 */
.L_x_35:
[----:B------:R-:W-:-:S04]  /*17b0*/  LOP3.LUT R0, R7, 0x80000000, R3, 0x48, !PT ;  /* 0x8000000007007812 */ /* 0x000fc800078e4803 */
[----:B------:R-:W-:Y:S01]  /*17c0*/  LOP3.LUT R0, R0, 0x7f800000, RZ, 0xfc, !PT ;  /* 0x7f80000000007812 */ /* 0x000fe200078efcff */
[----:B------:R-:W-:Y:S06]  /*17d0*/  BRA `(.L_x_40) ;  /* 0x0000000000147947 */ /* 0x000fec0003800000 */
.L_x_34:
[----:B------:R-:W-:Y:S01]  /*17e0*/  LOP3.LUT R0, R7, 0x80000000, R3, 0x48, !PT ;  /* 0x8000000007007812 */ /* 0x000fe200078e4803 */
[----:B------:R-:W-:Y:S06]  /*17f0*/  BRA `(.L_x_40) ;  /* 0x00000000000c7947 */ /* 0x000fec0003800000 */
.L_x_33:
[----:B------:R-:W0:Y:S01]  /*1800*/  MUFU.RSQ R0, -QNAN ;  /* 0xffc0000000007908 */ /* 0x000e220000001400 */
[----:B------:R-:W-:Y:S05]  /*1810*/  BRA `(.L_x_40) ;  /* 0x0000000000047947 */ /* 0x000fea0003800000 */
.L_x_32:
[----:B------:R-:W-:-:S07]  /*1820*/  FADD.FTZ R0, R3, R0 ;  /* 0x0000000003007221 */ /* 0x000fce0000010000 */
.L_x_40:
[----:B------:R-:W-:Y:S05]  /*1830*/  BSYNC.RECONVERGENT B1 ;  /* 0x0000000000017941 */ /* 0x000fea0003800200 */
.L_x_30:
[----:B------:R-:W-:-:S04]  /*1840*/  IMAD.MOV.U32 R3, RZ, RZ, 0x0 ;  /* 0x00000000ff037424 */ /* 0x000fc800078e00ff */
[----:B0-----:R-:W-:Y:S05]  /*1850*/  RET.REL.NODEC R2 `(_Z11cuFirstPartPfS_iiifi) ;  /* 0xffffffe402e87950 */ /* 0x001fea0003c3ffff */
.L_x_41:
        /* <DEDUP_REMOVED lines=10> */
.L_x_43:


//--------------------- .nv.shared.reserved.0     --------------------------
	.section	.nv.shared.reserved.0,"aw",@nobits
	.weak		__nv_reservedSMEM_offset_0_alias
	.size		__nv_reservedSMEM_offset_0_alias, 0, 64
	.other		__nv_reservedSMEM_offset_0_alias,@"STO_CUDA_RESERVED_SHARED STV_DEFAULT"
__nv_reservedSMEM_offset_0_alias:
	.zero		0
	.zero		64


//--------------------- .nv.constant0._Z11cuThirdPartPfS_S_i --------------------------
	.section	.nv.constant0._Z11cuThirdPartPfS_S_i,"a",@progbits
	.sectionflags	@""
	.align	4
.nv.constant0._Z11cuThirdPartPfS_S_i:
	.zero		924


//--------------------- .nv.constant0._Z10cuBlockSumPfS_ii --------------------------
	.section	.nv.constant0._Z10cuBlockSumPfS_ii,"a",@progbits
	.sectionflags	@""
	.align	4
.nv.constant0._Z10cuBlockSumPfS_ii:
	.zero		920


//--------------------- .nv.constant0._Z5cuSumPfi --------------------------
	.section	.nv.constant0._Z5cuSumPfi,"a",@progbits
	.sectionflags	@""
	.align	4
.nv.constant0._Z5cuSumPfi:
	.zero		908


//--------------------- .nv.constant0._Z11cuFirstPartPfS_iiifi --------------------------
	.section	.nv.constant0._Z11cuFirstPartPfS_iiifi,"a",@progbits
	.sectionflags	@""
	.align	4
.nv.constant0._Z11cuFirstPartPfS_iiifi:
	.zero		932


//--------------------- SYMBOLS --------------------------

	.type		.nv.reservedSmem.offset0,@object
	.size		.nv.reservedSmem.offset0,0x4
